	.target	sm_100a

	.elftype	@"ET_EXEC"


//--------------------- .note.nv.tkinfo           --------------------------
	.section	.note.nv.tkinfo,"",@"SHT_NOTE"
	.sectionflags	@"SHF_NOTE_NV_TKINFO"
	.tkinfo
        /*0018*/ 	.word	0x00000002
        /*0030*/ 	.string	""
        /*0030*/ 	.string	"ptxas"
        /*0030*/ 	.string	"Cuda compilation tools, release 13.0, V13.0.88"
        /*0030*/ 	.string	"Build cuda_13.0.r13.0/compiler.36424714_0"
        /*0030*/ 	.string	"-arch sm_100a -m 64 "



//--------------------- .note.nv.cuinfo           --------------------------
	.section	.note.nv.cuinfo,"",@"SHT_NOTE"
	.sectionflags	@"SHF_NOTE_NV_CUINFO"
        /*0018*/ 	.short	0x0002
        /*001a*/ 	.short	0x0064
        /*001c*/ 	.short	0x0082
	.zero		2


//--------------------- .nv.info                  --------------------------
	.section	.nv.info,"",@"SHT_CUDA_INFO"
	.align	4


	//----- nvinfo : EIATTR_REGCOUNT
	.align		4
        /*0000*/ 	.byte	0x04, 0x2f
        /*0002*/ 	.short	(.L_19 - .L_18)
	.align		4
.L_18:
        /*0004*/ 	.word	index@(_ZN7cutlass13device_kernelINS_4gemm6kernel13GemmUniversalIN4cute5tupleIJiiiiEEENS1_10collective13CollectiveMmaINS1_35MainloopSm100TmaUmmaWarpSpecializedILi2ELi2ELi2ENS5_IJNS4_1CILi1EEESB_SB_EEEEENS5_IJNSA_ILi128EEENSA_ILi256EEENSA_ILi32EEEEEENS_10bfloat16_tENS5_IJlSB_lEEESI_SJ_NS4_8TiledMMAINS4_8MMA_AtomIJNS4_20SM100_MMA_F16BF16_SSISI_SI_fLi128ELi256ELNS4_4UMMA5MajorE0ELSO_0ELNSN_7ScaleInE0ELSP_0EEEEEENS4_6LayoutISC_NS5_IJNSA_ILi0EEEST_ST_EEEEENS5_IJNS4_10UnderscoreESW_SW_EEEEENS4_13SM90_TMA_LOADENS4_14ComposedLayoutINS4_7SwizzleILi2ELi4ELi3EEENS4_18smem_ptr_flag_bitsILi16EEENSS_INS5_IJNSA_ILi8EEESG_EEENS5_IJSG_SB_EEEEEEEvNS4_8identityESZ_S19_vS1A_EENS_8epilogue10collective18CollectiveEpilogueINS1C_23Sm100TmaWarpSpecializedILi4ELi2ELi64ELb1ELb0EEEJSH_NS5_IJNSS_ISE_SB_EENSS_INSA_ILi64EEESB_EEEEESI_SJ_SI_SJ_NS1C_6fusion15FusionCallbacksIS1G_NS1L_17LinearCombinationISI_fSI_fLNS_15FloatRoundStyleE2EEESH_S1K_JEEENS4_5SM1004TMEM4LOAD26SM100_TMEM_LOAD_32dp32b64xESZ_NS10_INS11_ILi3ELi4ELi3EEES14_NSS_INS5_IJS15_S1I_EEENS5_IJS1I_SB_EEEEEEENS4_39AutoVectorizingCopyWithAssumedAlignmentILi128EEENS4_14SM90_TMA_STOREES1Z_S21_S21_EEEvvEEEEvNT_6ParamsE)
        /*0008*/ 	.word	0x000000b9


	//----- nvinfo : EIATTR_FRAME_SIZE
	.align		4
.L_19:
        /*000c*/ 	.byte	0x04, 0x11
        /*000e*/ 	.short	(.L_21 - .L_20)
	.align		4
.L_20:
        /*0010*/ 	.word	index@($__internal_2_$__cuda_sm10x_tcgen05_guardrail_trap_unallocated_columns_being_dealloced)
        /*0014*/ 	.word	0x00000000


	//----- nvinfo : EIATTR_FRAME_SIZE
	.align		4
.L_21:
        /*0018*/ 	.byte	0x04, 0x11
        /*001a*/ 	.short	(.L_23 - .L_22)
	.align		4
.L_22:
        /*001c*/ 	.word	index@($__internal_1_$__cuda_sm10x_tcgen05_guardrail_trap_phase_invalid_during_alloc)
        /*0020*/ 	.word	0x00000000


	//----- nvinfo : EIATTR_FRAME_SIZE
	.align		4
.L_23:
        /*0024*/ 	.byte	0x04, 0x11
        /*0026*/ 	.short	(.L_25 - .L_24)
	.align		4
.L_24:
        /*0028*/ 	.word	index@($__internal_0_$__cuda_sm10x_tcgen05_guardrail_trap_col_being_dealloced_not_returned_by_alloc)
        /*002c*/ 	.word	0x00000000


	//----- nvinfo : EIATTR_FRAME_SIZE
	.align		4
.L_25:
        /*0030*/ 	.byte	0x04, 0x11
        /*0032*/ 	.short	(.L_27 - .L_26)
	.align		4
.L_26:
        /*0034*/ 	.word	index@(_ZN7cutlass13device_kernelINS_4gemm6kernel13GemmUniversalIN4cute5tupleIJiiiiEEENS1_10collective13CollectiveMmaINS1_35MainloopSm100TmaUmmaWarpSpecializedILi2ELi2ELi2ENS5_IJNS4_1CILi1EEESB_SB_EEEEENS5_IJNSA_ILi128EEENSA_ILi256EEENSA_ILi32EEEEEENS_10bfloat16_tENS5_IJlSB_lEEESI_SJ_NS4_8TiledMMAINS4_8MMA_AtomIJNS4_20SM100_MMA_F16BF16_SSISI_SI_fLi128ELi256ELNS4_4UMMA5MajorE0ELSO_0ELNSN_7ScaleInE0ELSP_0EEEEEENS4_6LayoutISC_NS5_IJNSA_ILi0EEEST_ST_EEEEENS5_IJNS4_10UnderscoreESW_SW_EEEEENS4_13SM90_TMA_LOADENS4_14ComposedLayoutINS4_7SwizzleILi2ELi4ELi3EEENS4_18smem_ptr_flag_bitsILi16EEENSS_INS5_IJNSA_ILi8EEESG_EEENS5_IJSG_SB_EEEEEEEvNS4_8identityESZ_S19_vS1A_EENS_8epilogue10collective18CollectiveEpilogueINS1C_23Sm100TmaWarpSpecializedILi4ELi2ELi64ELb1ELb0EEEJSH_NS5_IJNSS_ISE_SB_EENSS_INSA_ILi64EEESB_EEEEESI_SJ_SI_SJ_NS1C_6fusion15FusionCallbacksIS1G_NS1L_17LinearCombinationISI_fSI_fLNS_15FloatRoundStyleE2EEESH_S1K_JEEENS4_5SM1004TMEM4LOAD26SM100_TMEM_LOAD_32dp32b64xESZ_NS10_INS11_ILi3ELi4ELi3EEES14_NSS_INS5_IJS15_S1I_EEENS5_IJS1I_SB_EEEEEEENS4_39AutoVectorizingCopyWithAssumedAlignmentILi128EEENS4_14SM90_TMA_STOREES1Z_S21_S21_EEEvvEEEEvNT_6ParamsE)
        /*0038*/ 	.word	0x00000000


	//----- nvinfo : EIATTR_MIN_STACK_SIZE
	.align		4
.L_27:
        /*003c*/ 	.byte	0x04, 0x12
        /*003e*/ 	.short	(.L_29 - .L_28)
	.align		4
.L_28:
        /*0040*/ 	.word	index@(_ZN7cutlass13device_kernelINS_4gemm6kernel13GemmUniversalIN4cute5tupleIJiiiiEEENS1_10collective13CollectiveMmaINS1_35MainloopSm100TmaUmmaWarpSpecializedILi2ELi2ELi2ENS5_IJNS4_1CILi1EEESB_SB_EEEEENS5_IJNSA_ILi128EEENSA_ILi256EEENSA_ILi32EEEEEENS_10bfloat16_tENS5_IJlSB_lEEESI_SJ_NS4_8TiledMMAINS4_8MMA_AtomIJNS4_20SM100_MMA_F16BF16_SSISI_SI_fLi128ELi256ELNS4_4UMMA5MajorE0ELSO_0ELNSN_7ScaleInE0ELSP_0EEEEEENS4_6LayoutISC_NS5_IJNSA_ILi0EEEST_ST_EEEEENS5_IJNS4_10UnderscoreESW_SW_EEEEENS4_13SM90_TMA_LOADENS4_14ComposedLayoutINS4_7SwizzleILi2ELi4ELi3EEENS4_18smem_ptr_flag_bitsILi16EEENSS_INS5_IJNSA_ILi8EEESG_EEENS5_IJSG_SB_EEEEEEEvNS4_8identityESZ_S19_vS1A_EENS_8epilogue10collective18CollectiveEpilogueINS1C_23Sm100TmaWarpSpecializedILi4ELi2ELi64ELb1ELb0EEEJSH_NS5_IJNSS_ISE_SB_EENSS_INSA_ILi64EEESB_EEEEESI_SJ_SI_SJ_NS1C_6fusion15FusionCallbacksIS1G_NS1L_17LinearCombinationISI_fSI_fLNS_15FloatRoundStyleE2EEESH_S1K_JEEENS4_5SM1004TMEM4LOAD26SM100_TMEM_LOAD_32dp32b64xESZ_NS10_INS11_ILi3ELi4ELi3EEES14_NSS_INS5_IJS15_S1I_EEENS5_IJS1I_SB_EEEEEEENS4_39AutoVectorizingCopyWithAssumedAlignmentILi128EEENS4_14SM90_TMA_STOREES1Z_S21_S21_EEEvvEEEEvNT_6ParamsE)
        /*0044*/ 	.word	0x00000000
.L_29:


//--------------------- .nv.compat                --------------------------
	.section	.nv.compat,"",@"SHT_CUDA_COMPAT_INFO"
	.align	4
        /*0000*/ 	.byte	0x02, 0x09, 0x01, 0x00, 0x02, 0x02, 0x02, 0x00, 0x02, 0x05, 0x05, 0x00, 0x03, 0x07, 0x01, 0x01
        /*0010*/ 	.byte	0x02, 0x03, 0x01, 0x00, 0x02, 0x06, 0x01, 0x00, 0x04, 0x0b, 0x08, 0x00, 0x09, 0x00, 0x00, 0x00
        /*0020*/ 	.byte	0x00, 0x00, 0x00, 0x00


//--------------------- .nv.info._ZN7cutlass13device_kernelINS_4gemm6kernel13GemmUniversalIN4cute5tupleIJiiiiEEENS1_10collective13CollectiveMmaINS1_35MainloopSm100TmaUmmaWarpSpecializedILi2ELi2ELi2ENS5_IJNS4_1CILi1EEESB_SB_EEEEENS5_IJNSA_ILi128EEENSA_ILi256EEENSA_ILi32EEEEEENS_10bfloat16_tENS5_IJlSB_lEEESI_SJ_NS4_8TiledMMAINS4_8MMA_AtomIJNS4_20SM100_MMA_F16BF16_SSISI_SI_fLi128ELi256ELNS4_4UMMA5MajorE0ELSO_0ELNSN_7ScaleInE0ELSP_0EEEEEENS4_6LayoutISC_NS5_IJNSA_ILi0EEEST_ST_EEEEENS5_IJNS4_10UnderscoreESW_SW_EEEEENS4_13SM90_TMA_LOADENS4_14ComposedLayoutINS4_7SwizzleILi2ELi4ELi3EEENS4_18smem_ptr_flag_bitsILi16EEENSS_INS5_IJNSA_ILi8EEESG_EEENS5_IJSG_SB_EEEEEEEvNS4_8identityESZ_S19_vS1A_EENS_8epilogue10collective18CollectiveEpilogueINS1C_23Sm100TmaWarpSpecializedILi4ELi2ELi64ELb1ELb0EEEJSH_NS5_IJNSS_ISE_SB_EENSS_INSA_ILi64EEESB_EEEEESI_SJ_SI_SJ_NS1C_6fusion15FusionCallbacksIS1G_NS1L_17LinearCombinationISI_fSI_fLNS_15FloatRoundStyleE2EEESH_S1K_JEEENS4_5SM1004TMEM4LOAD26SM100_TMEM_LOAD_32dp32b64xESZ_NS10_INS11_ILi3ELi4ELi3EEES14_NSS_INS5_IJS15_S1I_EEENS5_IJS1I_SB_EEEEEEENS4_39AutoVectorizingCopyWithAssumedAlignmentILi128EEENS4_14SM90_TMA_STOREES1Z_S21_S21_EEEvvEEEEvNT_6ParamsE --------------------------
	.section	.nv.info._ZN7cutlass13device_kernelINS_4gemm6kernel13GemmUniversalIN4cute5tupleIJiiiiEEENS1_10collective13CollectiveMmaINS1_35MainloopSm100TmaUmmaWarpSpecializedILi2ELi2ELi2ENS5_IJNS4_1CILi1EEESB_SB_EEEEENS5_IJNSA_ILi128EEENSA_ILi256EEENSA_ILi32EEEEEENS_10bfloat16_tENS5_IJlSB_lEEESI_SJ_NS4_8TiledMMAINS4_8MMA_AtomIJNS4_20SM100_MMA_F16BF16_SSISI_SI_fLi128ELi256ELNS4_4UMMA5MajorE0ELSO_0ELNSN_7ScaleInE0ELSP_0EEEEEENS4_6LayoutISC_NS5_IJNSA_ILi0EEEST_ST_EEEEENS5_IJNS4_10UnderscoreESW_SW_EEEEENS4_13SM90_TMA_LOADENS4_14ComposedLayoutINS4_7SwizzleILi2ELi4ELi3EEENS4_18smem_ptr_flag_bitsILi16EEENSS_INS5_IJNSA_ILi8EEESG_EEENS5_IJSG_SB_EEEEEEEvNS4_8identityESZ_S19_vS1A_EENS_8epilogue10collective18CollectiveEpilogueINS1C_23Sm100TmaWarpSpecializedILi4ELi2ELi64ELb1ELb0EEEJSH_NS5_IJNSS_ISE_SB_EENSS_INSA_ILi64EEESB_EEEEESI_SJ_SI_SJ_NS1C_6fusion15FusionCallbacksIS1G_NS1L_17LinearCombinationISI_fSI_fLNS_15FloatRoundStyleE2EEESH_S1K_JEEENS4_5SM1004TMEM4LOAD26SM100_TMEM_LOAD_32dp32b64xESZ_NS10_INS11_ILi3ELi4ELi3EEES14_NSS_INS5_IJS15_S1I_EEENS5_IJS1I_SB_EEEEEEENS4_39AutoVectorizingCopyWithAssumedAlignmentILi128EEENS4_14SM90_TMA_STOREES1Z_S21_S21_EEEvvEEEEvNT_6ParamsE,"",@"SHT_CUDA_INFO"
	.sectionflags	@""
	.align	4


	//----- nvinfo : EIATTR_CUDA_API_VERSION
	.align		4
        /*0000*/ 	.byte	0x04, 0x37
        /*0002*/ 	.short	(.L_31 - .L_30)
.L_30:
        /*0004*/ 	.word	0x00000082


	//----- nvinfo : EIATTR_KPARAM_INFO
	.align		4
.L_31:
        /*0008*/ 	.byte	0x04, 0x17
        /*000a*/ 	.short	(.L_33 - .L_32)
.L_32:
        /*000c*/ 	.word	0x00000000
        /*0010*/ 	.short	0x0000
        /*0012*/ 	.short	0x0000
        /*0014*/ 	.byte	0x00, 0xf0, 0x01, 0x20


	//----- nvinfo : EIATTR_AT_ENTRY_FRAGMENTS
	.align		4
.L_33:
        /*0018*/ 	.byte	0x04, 0x4f
        /*001a*/ 	.short	(.L_35 - .L_34)


	//   ....[0]....
.L_34:
        /*001c*/ 	.word	0x00000006


	//----- nvinfo : EIATTR_RESERVED_SMEM_USED
	.align		4
.L_35:
        /*0020*/ 	.byte	0x01, 0x41
	.zero		2


	//----- nvinfo : EIATTR_SPARSE_MMA_MASK
	.align		4
        /*0024*/ 	.byte	0x03, 0x50
        /*0026*/ 	.short	0x0000


	//----- nvinfo : EIATTR_TCGEN05_1CTA_USED
	.align		4
        /*0028*/ 	.byte	0x01, 0x51
	.zero		2


	//----- nvinfo : EIATTR_MAXREG_COUNT
	.align		4
        /*002c*/ 	.byte	0x03, 0x1b
        /*002e*/ 	.short	0x00ff


	//----- nvinfo : EIATTR_NUM_BARRIERS
	.align		4
        /*0030*/ 	.byte	0x02, 0x4c
        /*0032*/ 	.byte	0x07
	.zero		1


	//----- nvinfo : EIATTR_EXTERNS
	.align		4
        /*0034*/ 	.byte	0x04, 0x0f
        /*0036*/ 	.short	(.L_37 - .L_36)


	//   ....[0]....
	.align		4
.L_36:
        /*0038*/ 	.word	index@(__assertfail)


	//----- nvinfo : EIATTR_MERCURY_ISA_VERSION
	.align		4
.L_37:
        /*003c*/ 	.byte	0x03, 0x5f
        /*003e*/ 	.short	0x0101


	//----- nvinfo : EIATTR_INT_WARP_WIDE_INSTR_OFFSETS
	.align		4
        /*0040*/ 	.byte	0x04, 0x31
        /*0042*/ 	.short	(.L_39 - .L_38)


	//   ....[0]....
.L_38:
        /*0044*/ 	.word	0x00001d70


	//   ....[1]....
        /*0048*/ 	.word	0x000034a0


	//   ....[2]....
        /*004c*/ 	.word	0x000034c0


	//   ....[3]....
        /*0050*/ 	.word	0x000034f0


	//   ....[4]....
        /*0054*/ 	.word	0x00003e30


	//   ....[5]....
        /*0058*/ 	.word	0x00003ea0


	//   ....[6]....
        /*005c*/ 	.word	0x00003f80


	//   ....[7]....
        /*0060*/ 	.word	0x00004000


	//   ....[8]....
        /*0064*/ 	.word	0x00004110


	//   ....[9]....
        /*0068*/ 	.word	0x000041a0


	//   ....[10]....
        /*006c*/ 	.word	0x00004380


	//   ....[11]....
        /*0070*/ 	.word	0x000044e0


	//----- nvinfo : EIATTR_COOP_GROUP_MASK_REGIDS
	.align		4
.L_39:
        /*0074*/ 	.byte	0x04, 0x29
        /*0076*/ 	.short	(.L_41 - .L_40)


	//   ....[0]....
.L_40:
        /*0078*/ 	.word	0xffffffff


	//   ....[1]....
        /*007c*/ 	.word	0xffffffff


	//   ....[2]....
        /*0080*/ 	.word	0xffffffff


	//   ....[3]....
        /*0084*/ 	.word	0xffffffff


	//   ....[4]....
        /*0088*/ 	.word	0xffffffff


	//   ....[5]....
        /*008c*/ 	.word	0xffffffff


	//   ....[6]....
        /*0090*/ 	.word	0xffffffff


	//   ....[7]....
        /*0094*/ 	.word	0xffffffff


	//   ....[8]....
        /*0098*/ 	.word	0xffffffff


	//   ....[9]....
        /*009c*/ 	.word	0xffffffff


	//   ....[10]....
        /*00a0*/ 	.word	0xffffffff


	//   ....[11]....
        /*00a4*/ 	.word	0xffffffff


	//   ....[12]....
        /*00a8*/ 	.word	0xffffffff


	//----- nvinfo : EIATTR_COOP_GROUP_INSTR_OFFSETS
	.align		4
.L_41:
        /*00ac*/ 	.byte	0x04, 0x28
        /*00ae*/ 	.short	(.L_43 - .L_42)


	//   ....[0]....
.L_42:
        /*00b0*/ 	.word	0x00000090


	//   ....[1]....
        /*00b4*/ 	.word	0x000004d0


	//   ....[2]....
        /*00b8*/ 	.word	0x00000600


	//   ....[3]....
        /*00bc*/ 	.word	0x000007a0


	//   ....[4]....
        /*00c0*/ 	.word	0x000008a0


	//   ....[5]....
        /*00c4*/ 	.word	0x00000a10


	//   ....[6]....
        /*00c8*/ 	.word	0x00000b70


	//   ....[7]....
        /*00cc*/ 	.word	0x00001c50


	//   ....[8]....
        /*00d0*/ 	.word	0x00002910


	//   ....[9]....
        /*00d4*/ 	.word	0x00002b20


	//   ....[10]....
        /*00d8*/ 	.word	0x00002b50


	//   ....[11]....
        /*00dc*/ 	.word	0x00003380


	//   ....[12]....
        /*00e0*/ 	.word	0x000035b0


	//----- nvinfo : EIATTR_VRC_CTA_INIT_COUNT
	.align		4
.L_43:
        /*00e4*/ 	.byte	0x02, 0x4a
        /*00e6*/ 	.byte	0x80
	.zero		1


	//----- nvinfo : EIATTR_SYSCALL_OFFSETS
	.align		4
        /*00e8*/ 	.byte	0x04, 0x46
        /*00ea*/ 	.short	(.L_45 - .L_44)


	//   ....[0]....
.L_44:
        /*00ec*/ 	.word	0x00004f90


	//   ....[1]....
        /*00f0*/ 	.word	0x00005080


	//   ....[2]....
        /*00f4*/ 	.word	0x00005a00


	//   ....[3]....
        /*00f8*/ 	.word	0x00006e50


	//   ....[4]....
        /*00fc*/ 	.word	0x00008270


	//   ....[5]....
        /*0100*/ 	.word	0x00009680


	//----- nvinfo : EIATTR_MBARRIER_INSTR_OFFSETS
	.align		4
.L_45:
        /*0104*/ 	.byte	0x04, 0x39
        /*0106*/ 	.short	(.L_47 - .L_46)


	//   ....[0]....
.L_46:
        /*0108*/ 	.word	0x000005b0
        /*010c*/ 	.word	0x000000ff
        /*0110*/ 	.word	0x00000000
        /*0114*/ 	.short	0x0100
        /*0116*/ 	.byte	0x05
	.zero		1


	//   ....[1]....
        /*0118*/ 	.word	0x000005c0
        /*011c*/ 	.word	0x000000ff
        /*0120*/ 	.word	0x00000010
        /*0124*/ 	.short	0x0100
        /*0126*/ 	.byte	0x05
	.zero		1


	//   ....[2]....
        /*0128*/ 	.word	0x000005d0
        /*012c*/ 	.word	0x000000ff
        /*0130*/ 	.word	0x00000008
        /*0134*/ 	.short	0x0100
        /*0136*/ 	.byte	0x05
	.zero		1


	//   ....[3]....
        /*0138*/ 	.word	0x000005e0
        /*013c*/ 	.word	0x000000ff
        /*0140*/ 	.word	0x00000018
        /*0144*/ 	.short	0x0100
        /*0146*/ 	.byte	0x05
	.zero		1


	//   ....[4]....
        /*0148*/ 	.word	0x00000710
        /*014c*/ 	.word	0x000000ff
        /*0150*/ 	.word	0x00000020
        /*0154*/ 	.short	0x0100
        /*0156*/ 	.byte	0x07
	.zero		1


	//   ....[5]....
        /*0158*/ 	.word	0x00000720
        /*015c*/ 	.word	0x000000ff
        /*0160*/ 	.word	0x00000040
        /*0164*/ 	.short	0x0100
        /*0166*/ 	.byte	0x07
	.zero		1


	//   ....[6]....
        /*0168*/ 	.word	0x00000730
        /*016c*/ 	.word	0x000000ff
        /*0170*/ 	.word	0x00000028
        /*0174*/ 	.short	0x0100
        /*0176*/ 	.byte	0x07
	.zero		1


	//   ....[7]....
        /*0178*/ 	.word	0x00000740
        /*017c*/ 	.word	0x000000ff
        /*0180*/ 	.word	0x00000048
        /*0184*/ 	.short	0x0100
        /*0186*/ 	.byte	0x07
	.zero		1


	//   ....[8]....
        /*0188*/ 	.word	0x00000750
        /*018c*/ 	.word	0x000000ff
        /*0190*/ 	.word	0x00000030
        /*0194*/ 	.short	0x0100
        /*0196*/ 	.byte	0x07
	.zero		1


	//   ....[9]....
        /*0198*/ 	.word	0x00000760
        /*019c*/ 	.word	0x000000ff
        /*01a0*/ 	.word	0x00000050
        /*01a4*/ 	.short	0x0100
        /*01a6*/ 	.byte	0x07
	.zero		1


	//   ....[10]....
        /*01a8*/ 	.word	0x00000770
        /*01ac*/ 	.word	0x000000ff
        /*01b0*/ 	.word	0x00000038
        /*01b4*/ 	.short	0x0100
        /*01b6*/ 	.byte	0x07
	.zero		1


	//   ....[11]....
        /*01b8*/ 	.word	0x00000780
        /*01bc*/ 	.word	0x000000ff
        /*01c0*/ 	.word	0x00000058
        /*01c4*/ 	.short	0x0100
        /*01c6*/ 	.byte	0x07
	.zero		1


	//   ....[12]....
        /*01c8*/ 	.word	0x00000870
        /*01cc*/ 	.word	0x000000ff
        /*01d0*/ 	.word	0x00000060
        /*01d4*/ 	.short	0x0100
        /*01d6*/ 	.byte	0x05
	.zero		1


	//   ....[13]....
        /*01d8*/ 	.word	0x00000880
        /*01dc*/ 	.word	0x000000ff
        /*01e0*/ 	.word	0x00000068
        /*01e4*/ 	.short	0x0100
        /*01e6*/ 	.byte	0x05
	.zero		1


	//   ....[14]....
        /*01e8*/ 	.word	0x000009c0
        /*01ec*/ 	.word	0x000000ff
        /*01f0*/ 	.word	0x00000070
        /*01f4*/ 	.short	0x0100
        /*01f6*/ 	.byte	0x05
	.zero		1


	//   ....[15]....
        /*01f8*/ 	.word	0x000009d0
        /*01fc*/ 	.word	0x000000ff
        /*0200*/ 	.word	0x00000080
        /*0204*/ 	.short	0x0100
        /*0206*/ 	.byte	0x05
	.zero		1


	//   ....[16]....
        /*0208*/ 	.word	0x000009e0
        /*020c*/ 	.word	0x000000ff
        /*0210*/ 	.word	0x00000078
        /*0214*/ 	.short	0x0100
        /*0216*/ 	.byte	0x05
	.zero		1


	//   ....[17]....
        /*0218*/ 	.word	0x000009f0
        /*021c*/ 	.word	0x000000ff
        /*0220*/ 	.word	0x00000088
        /*0224*/ 	.short	0x0100
        /*0226*/ 	.byte	0x05
	.zero		1


	//   ....[18]....
        /*0228*/ 	.word	0x00000b20
        /*022c*/ 	.word	0x000000ff
        /*0230*/ 	.word	0x00000090
        /*0234*/ 	.short	0x0100
        /*0236*/ 	.byte	0x07
	.zero		1


	//   ....[19]....
        /*0238*/ 	.word	0x00000b30
        /*023c*/ 	.word	0x000000ff
        /*0240*/ 	.word	0x000000a0
        /*0244*/ 	.short	0x0100
        /*0246*/ 	.byte	0x07
	.zero		1


	//   ....[20]....
        /*0248*/ 	.word	0x00000b40
        /*024c*/ 	.word	0x000000ff
        /*0250*/ 	.word	0x00000098
        /*0254*/ 	.short	0x0100
        /*0256*/ 	.byte	0x07
	.zero		1


	//   ....[21]....
        /*0258*/ 	.word	0x00000b50
        /*025c*/ 	.word	0x000000ff
        /*0260*/ 	.word	0x000000a8
        /*0264*/ 	.short	0x0100
        /*0266*/ 	.byte	0x07
	.zero		1


	//   ....[22]....
        /*0268*/ 	.word	0x00000c40
        /*026c*/ 	.word	0x000000ff
        /*0270*/ 	.word	0x000000b0
        /*0274*/ 	.short	0x0100
        /*0276*/ 	.byte	0x05
	.zero		1


	//   ....[23]....
        /*0278*/ 	.word	0x00000c50
        /*027c*/ 	.word	0x000000ff
        /*0280*/ 	.word	0x000000c0
        /*0284*/ 	.short	0x0100
        /*0286*/ 	.byte	0x05
	.zero		1


	//   ....[24]....
        /*0288*/ 	.word	0x00000c60
        /*028c*/ 	.word	0x000000ff
        /*0290*/ 	.word	0x000000b8
        /*0294*/ 	.short	0x0100
        /*0296*/ 	.byte	0x05
	.zero		1


	//   ....[25]....
        /*0298*/ 	.word	0x00000c70
        /*029c*/ 	.word	0x000000ff
        /*02a0*/ 	.word	0x000000c8
        /*02a4*/ 	.short	0x0100
        /*02a6*/ 	.byte	0x05
	.zero		1


	//   ....[26]....
        /*02a8*/ 	.word	0x00001550
        /*02ac*/ 	.word	0x00000003
        /*02b0*/ 	.word	0x000000c0
        /*02b4*/ 	.short	0x010a
        /*02b6*/ 	.byte	0xff
	.zero		1


	//   ....[27]....
        /*02b8*/ 	.word	0x00001580
        /*02bc*/ 	.word	0x00000003
        /*02c0*/ 	.word	0x000000b0
        /*02c4*/ 	.short	0x0101
        /*02c6*/ 	.byte	0xff
	.zero		1


	//   ....[28]....
        /*02c8*/ 	.word	0x00001650
        /*02cc*/ 	.word	0x000000ff
        /*02d0*/ 	.word	0x00000010
        /*02d4*/ 	.short	0x010a
        /*02d6*/ 	.byte	0x08
	.zero		1


	//   ....[29]....
        /*02d8*/ 	.word	0x000016f0
        /*02dc*/ 	.word	0x000000ff
        /*02e0*/ 	.word	0x00000010
        /*02e4*/ 	.short	0x010a
        /*02e6*/ 	.byte	0x21
	.zero		1


	//   ....[30]....
        /*02e8*/ 	.word	0x00001840
        /*02ec*/ 	.word	0x000000ff
        /*02f0*/ 	.word	0x00000010
        /*02f4*/ 	.short	0x010a
        /*02f6*/ 	.byte	0x08
	.zero		1


	//   ....[31]....
        /*02f8*/ 	.word	0x00001950
        /*02fc*/ 	.word	0x000000ff
        /*0300*/ 	.word	0x00000068
        /*0304*/ 	.short	0x0101
        /*0306*/ 	.byte	0x04
	.zero		1


	//   ....[32]....
        /*0308*/ 	.word	0x00001970
        /*030c*/ 	.word	0x000000ff
        /*0310*/ 	.word	0x00000010
        /*0314*/ 	.short	0x010a
        /*0316*/ 	.byte	0x08
	.zero		1


	//   ....[33]....
        /*0318*/ 	.word	0x000019f0
        /*031c*/ 	.word	0x000000ff
        /*0320*/ 	.word	0x00000010
        /*0324*/ 	.short	0x010a
        /*0326*/ 	.byte	0x11
	.zero		1


	//   ....[34]....
        /*0328*/ 	.word	0x00001b40
        /*032c*/ 	.word	0x000000ff
        /*0330*/ 	.word	0x00000010
        /*0334*/ 	.short	0x010a
        /*0336*/ 	.byte	0x08
	.zero		1


	//   ....[35]....
        /*0338*/ 	.word	0x00001c80
        /*033c*/ 	.word	0x00000002
        /*0340*/ 	.word	0x00000070
        /*0344*/ 	.short	0x010a
        /*0346*/ 	.byte	0xff
	.zero		1


	//   ....[36]....
        /*0348*/ 	.word	0x00001d40
        /*034c*/ 	.word	0x00000002
        /*0350*/ 	.word	0x00000000
        /*0354*/ 	.short	0x0101
        /*0356*/ 	.byte	0xff
	.zero		1


	//   ....[37]....
        /*0358*/ 	.word	0x000022a0
        /*035c*/ 	.word	0x000000ff
        /*0360*/ 	.word	0x00000000
        /*0364*/ 	.short	0x010a
        /*0366*/ 	.byte	0x04
	.zero		1


	//   ....[38]....
        /*0368*/ 	.word	0x00002340
        /*036c*/ 	.word	0x00000000
        /*0370*/ 	.word	0x00000000
        /*0374*/ 	.short	0x010a
        /*0376*/ 	.byte	0xff
	.zero		1


	//   ....[39]....
        /*0378*/ 	.word	0x00002460
        /*037c*/ 	.word	0x00000000
        /*0380*/ 	.word	0x000000b0
        /*0384*/ 	.short	0x010a
        /*0386*/ 	.byte	0xff
	.zero		1


	//   ....[40]....
        /*0388*/ 	.word	0x000024c0
        /*038c*/ 	.word	0x00000004
        /*0390*/ 	.word	0x00000000
        /*0394*/ 	.short	0x0101
        /*0396*/ 	.byte	0xff
	.zero		1


	//   ....[41]....
        /*0398*/ 	.word	0x000024e0
        /*039c*/ 	.word	0x000000ff
        /*03a0*/ 	.word	0x00000080
        /*03a4*/ 	.short	0x010a
        /*03a6*/ 	.byte	0x05
	.zero		1


	//   ....[42]....
        /*03a8*/ 	.word	0x00002600
        /*03ac*/ 	.word	0x00000000
        /*03b0*/ 	.word	0x00000070
        /*03b4*/ 	.short	0x010a
        /*03b6*/ 	.byte	0xff
	.zero		1


	//   ....[43]....
        /*03b8*/ 	.word	0x00002710
        /*03bc*/ 	.word	0x00000000
        /*03c0*/ 	.word	0x00000000
        /*03c4*/ 	.short	0x0101
        /*03c6*/ 	.byte	0xff
	.zero		1


	//   ....[44]....
        /*03c8*/ 	.word	0x000027a0
        /*03cc*/ 	.word	0x000000ff
        /*03d0*/ 	.word	0x00000080
        /*03d4*/ 	.short	0x0106
        /*03d6*/ 	.byte	0x05
	.zero		1


	//   ....[45]....
        /*03d8*/ 	.word	0x000027c0
        /*03dc*/ 	.word	0x000000ff
        /*03e0*/ 	.word	0x00000080
        /*03e4*/ 	.short	0x010a
        /*03e6*/ 	.byte	0x05
	.zero		1


	//   ....[46]....
        /*03e8*/ 	.word	0x00002850
        /*03ec*/ 	.word	0x000000ff
        /*03f0*/ 	.word	0x00000080
        /*03f4*/ 	.short	0x0106
        /*03f6*/ 	.byte	0x04
	.zero		1


	//   ....[47]....
        /*03f8*/ 	.word	0x00002890
        /*03fc*/ 	.word	0x00000000
        /*0400*/ 	.word	0x00000080
        /*0404*/ 	.short	0x010a
        /*0406*/ 	.byte	0xff
	.zero		1


	//   ....[48]....
        /*0408*/ 	.word	0x00002d90
        /*040c*/ 	.word	0x00000000
        /*0410*/ 	.word	0x00000070
        /*0414*/ 	.short	0x010a
        /*0416*/ 	.byte	0xff
	.zero		1


	//   ....[49]....
        /*0418*/ 	.word	0x00002ea0
        /*041c*/ 	.word	0x00000003
        /*0420*/ 	.word	0x00000000
        /*0424*/ 	.short	0x0101
        /*0426*/ 	.byte	0xff
	.zero		1


	//   ....[50]....
        /*0428*/ 	.word	0x00002eb0
        /*042c*/ 	.word	0x000000ff
        /*0430*/ 	.word	0x00000000
        /*0434*/ 	.short	0x010a
        /*0436*/ 	.byte	0x04
	.zero		1


	//   ....[51]....
        /*0438*/ 	.word	0x00002ed0
        /*043c*/ 	.word	0x000000ff
        /*0440*/ 	.word	0x000000a0
        /*0444*/ 	.short	0x010a
        /*0446*/ 	.byte	0x08
	.zero		1


	//   ....[52]....
        /*0448*/ 	.word	0x00002fa0
        /*044c*/ 	.word	0x000000ff
        /*0450*/ 	.word	0x00000000
        /*0454*/ 	.short	0x010a
        /*0456*/ 	.byte	0x07
	.zero		1


	//   ....[53]....
        /*0458*/ 	.word	0x000030e0
        /*045c*/ 	.word	0x000000ff
        /*0460*/ 	.word	0x00000000
        /*0464*/ 	.short	0x010a
        /*0466*/ 	.byte	0x04
	.zero		1


	//   ....[54]....
        /*0468*/ 	.word	0x000032d0
        /*046c*/ 	.word	0x000000ff
        /*0470*/ 	.word	0x00000000
        /*0474*/ 	.short	0x010a
        /*0476*/ 	.byte	0x05
	.zero		1


	//   ....[55]....
        /*0478*/ 	.word	0x00003360
        /*047c*/ 	.word	0x000000ff
        /*0480*/ 	.word	0x00000000
        /*0484*/ 	.short	0x010a
        /*0486*/ 	.byte	0x07
	.zero		1


	//   ....[56]....
        /*0488*/ 	.word	0x000037e0
        /*048c*/ 	.word	0x00000000
        /*0490*/ 	.word	0x00000070
        /*0494*/ 	.short	0x010a
        /*0496*/ 	.byte	0xff
	.zero		1


	//   ....[57]....
        /*0498*/ 	.word	0x000038a0
        /*049c*/ 	.word	0x00000000
        /*04a0*/ 	.word	0x00000000
        /*04a4*/ 	.short	0x0101
        /*04a6*/ 	.byte	0xff
	.zero		1


	//   ....[58]....
        /*04a8*/ 	.word	0x00003bc0
        /*04ac*/ 	.word	0x000000ff
        /*04b0*/ 	.word	0x00000068
        /*04b4*/ 	.short	0x010a
        /*04b6*/ 	.byte	0x07
	.zero		1


	//   ....[59]....
        /*04b8*/ 	.word	0x00003db0
        /*04bc*/ 	.word	0x000000ff
        /*04c0*/ 	.word	0x00000040
        /*04c4*/ 	.short	0x010a
        /*04c6*/ 	.byte	0x07
	.zero		1


	//   ....[60]....
        /*04c8*/ 	.word	0x00003f20
        /*04cc*/ 	.word	0x000000ff
        /*04d0*/ 	.word	0x00000020
        /*04d4*/ 	.short	0x010b
        /*04d6*/ 	.byte	0x07
	.zero		1


	//   ....[61]....
        /*04d8*/ 	.word	0x00003f30
        /*04dc*/ 	.word	0x000000ff
        /*04e0*/ 	.word	0x00000000
        /*04e4*/ 	.short	0x0101
        /*04e6*/ 	.byte	0x08
	.zero		1


	//   ....[62]....
        /*04e8*/ 	.word	0x00003f50
        /*04ec*/ 	.word	0x000000ff
        /*04f0*/ 	.word	0x00000048
        /*04f4*/ 	.short	0x010a
        /*04f6*/ 	.byte	0x07
	.zero		1


	//   ....[63]....
        /*04f8*/ 	.word	0x000040b0
        /*04fc*/ 	.word	0x000000ff
        /*0500*/ 	.word	0x00000028
        /*0504*/ 	.short	0x010b
        /*0506*/ 	.byte	0x07
	.zero		1


	//   ....[64]....
        /*0508*/ 	.word	0x000040c0
        /*050c*/ 	.word	0x000000ff
        /*0510*/ 	.word	0x00000000
        /*0514*/ 	.short	0x0101
        /*0516*/ 	.byte	0x08
	.zero		1


	//   ....[65]....
        /*0518*/ 	.word	0x000040d0
        /*051c*/ 	.word	0x000000ff
        /*0520*/ 	.word	0x00000050
        /*0524*/ 	.short	0x010a
        /*0526*/ 	.byte	0x07
	.zero		1


	//   ....[66]....
        /*0528*/ 	.word	0x00004270
        /*052c*/ 	.word	0x000000ff
        /*0530*/ 	.word	0x00000030
        /*0534*/ 	.short	0x010b
        /*0536*/ 	.byte	0x07
	.zero		1


	//   ....[67]....
        /*0538*/ 	.word	0x000042e0
        /*053c*/ 	.word	0x000000ff
        /*0540*/ 	.word	0x00000000
        /*0544*/ 	.short	0x0101
        /*0546*/ 	.byte	0x08
	.zero		1


	//   ....[68]....
        /*0548*/ 	.word	0x00004310
        /*054c*/ 	.word	0x000000ff
        /*0550*/ 	.word	0x00000058
        /*0554*/ 	.short	0x010a
        /*0556*/ 	.byte	0x07
	.zero		1


	//   ....[69]....
        /*0558*/ 	.word	0x00004520
        /*055c*/ 	.word	0x000000ff
        /*0560*/ 	.word	0x00000038
        /*0564*/ 	.short	0x010b
        /*0566*/ 	.byte	0x07
	.zero		1


	//   ....[70]....
        /*0568*/ 	.word	0x00004540
        /*056c*/ 	.word	0x000000ff
        /*0570*/ 	.word	0x00000000
        /*0574*/ 	.short	0x0101
        /*0576*/ 	.byte	0x0d
	.zero		1


	//   ....[71]....
        /*0578*/ 	.word	0x00004570
        /*057c*/ 	.word	0x000000ff
        /*0580*/ 	.word	0x00000040
        /*0584*/ 	.short	0x010a
        /*0586*/ 	.byte	0x07
	.zero		1


	//   ....[72]....
        /*0588*/ 	.word	0x00004590
        /*058c*/ 	.word	0x000000ff
        /*0590*/ 	.word	0x00000048
        /*0594*/ 	.short	0x010a
        /*0596*/ 	.byte	0x07
	.zero		1


	//   ....[73]....
        /*0598*/ 	.word	0x000045b0
        /*059c*/ 	.word	0x000000ff
        /*05a0*/ 	.word	0x00000050
        /*05a4*/ 	.short	0x010a
        /*05a6*/ 	.byte	0x07
	.zero		1


	//   ....[74]....
        /*05a8*/ 	.word	0x000045f0
        /*05ac*/ 	.word	0x00000000
        /*05b0*/ 	.word	0x00000058
        /*05b4*/ 	.short	0x010a
        /*05b6*/ 	.byte	0xff
	.zero		1


	//   ....[75]....
        /*05b8*/ 	.word	0x00004950
        /*05bc*/ 	.word	0x00000000
        /*05c0*/ 	.word	0x00000070
        /*05c4*/ 	.short	0x010a
        /*05c6*/ 	.byte	0xff
	.zero		1


	//   ....[76]....
        /*05c8*/ 	.word	0x00004a60
        /*05cc*/ 	.word	0x00000000
        /*05d0*/ 	.word	0x00000000
        /*05d4*/ 	.short	0x0101
        /*05d6*/ 	.byte	0xff
	.zero		1


	//   ....[77]....
        /*05d8*/ 	.word	0x00005510
        /*05dc*/ 	.word	0x000000ff
        /*05e0*/ 	.word	0x00000020
        /*05e4*/ 	.short	0x010a
        /*05e6*/ 	.byte	0x30
	.zero		1


	//   ....[78]....
        /*05e8*/ 	.word	0x000055f0
        /*05ec*/ 	.word	0x00000057
        /*05f0*/ 	.word	0x00000090
        /*05f4*/ 	.short	0x010a
        /*05f6*/ 	.byte	0xff
	.zero		1


	//   ....[79]....
        /*05f8*/ 	.word	0x000057b0
        /*05fc*/ 	.word	0x000000ff
        /*0600*/ 	.word	0x00000020
        /*0604*/ 	.short	0x010a
        /*0606*/ 	.byte	0x30
	.zero		1


	//   ....[80]....
        /*0608*/ 	.word	0x000058e0
        /*060c*/ 	.word	0x00000057
        /*0610*/ 	.word	0x00000090
        /*0614*/ 	.short	0x010a
        /*0616*/ 	.byte	0xff
	.zero		1


	//   ....[81]....
        /*0618*/ 	.word	0x00006af0
        /*061c*/ 	.word	0x00000000
        /*0620*/ 	.word	0x00000000
        /*0624*/ 	.short	0x0101
        /*0626*/ 	.byte	0xff
	.zero		1


	//   ....[82]....
        /*0628*/ 	.word	0x00006b00
        /*062c*/ 	.word	0x00000003
        /*0630*/ 	.word	0x00000020
        /*0634*/ 	.short	0x010a
        /*0636*/ 	.byte	0xff
	.zero		1


	//   ....[83]....
        /*0638*/ 	.word	0x00006be0
        /*063c*/ 	.word	0x00000003
        /*0640*/ 	.word	0x00000020
        /*0644*/ 	.short	0x010a
        /*0646*/ 	.byte	0xff
	.zero		1


	//   ....[84]....
        /*0648*/ 	.word	0x00007f10
        /*064c*/ 	.word	0x00000055
        /*0650*/ 	.word	0x00000000
        /*0654*/ 	.short	0x0101
        /*0656*/ 	.byte	0xff
	.zero		1


	//   ....[85]....
        /*0658*/ 	.word	0x00007f30
        /*065c*/ 	.word	0x00000000
        /*0660*/ 	.word	0x00000020
        /*0664*/ 	.short	0x010a
        /*0666*/ 	.byte	0xff
	.zero		1


	//   ....[86]....
        /*0668*/ 	.word	0x00008000
        /*066c*/ 	.word	0x00000000
        /*0670*/ 	.word	0x00000020
        /*0674*/ 	.short	0x010a
        /*0676*/ 	.byte	0xff
	.zero		1


	//   ....[87]....
        /*0678*/ 	.word	0x00009330
        /*067c*/ 	.word	0x00000054
        /*0680*/ 	.word	0x00000000
        /*0684*/ 	.short	0x0101
        /*0686*/ 	.byte	0xff
	.zero		1


	//   ....[88]....
        /*0688*/ 	.word	0x00009350
        /*068c*/ 	.word	0x00000003
        /*0690*/ 	.word	0x00000020
        /*0694*/ 	.short	0x010a
        /*0696*/ 	.byte	0xff
	.zero		1


	//   ....[89]....
        /*0698*/ 	.word	0x00009420
        /*069c*/ 	.word	0x00000003
        /*06a0*/ 	.word	0x00000020
        /*06a4*/ 	.short	0x010a
        /*06a6*/ 	.byte	0xff
	.zero		1


	//   ....[90]....
        /*06a8*/ 	.word	0x00009800
        /*06ac*/ 	.word	0x000000ff
        /*06b0*/ 	.word	0x00000000
        /*06b4*/ 	.short	0x0101
        /*06b6*/ 	.byte	0x05
	.zero		1


	//   ....[91]....
        /*06b8*/ 	.word	0x0000a7a0
        /*06bc*/ 	.word	0x00000000
        /*06c0*/ 	.word	0x00000000
        /*06c4*/ 	.short	0x0101
        /*06c6*/ 	.byte	0xff
	.zero		1


	//   ....[92]....
        /*06c8*/ 	.word	0x0000aa10
        /*06cc*/ 	.word	0x000000ff
        /*06d0*/ 	.word	0x00000000
        /*06d4*/ 	.short	0x0101
        /*06d6*/ 	.byte	0x04
	.zero		1


	//   ....[93]....
        /*06d8*/ 	.word	0x0000aa30
        /*06dc*/ 	.word	0x00000003
        /*06e0*/ 	.word	0x000000c0
        /*06e4*/ 	.short	0x010a
        /*06e6*/ 	.byte	0xff
	.zero		1


	//   ....[94]....
        /*06e8*/ 	.word	0x0000aa90
        /*06ec*/ 	.word	0x00000002
        /*06f0*/ 	.word	0x00000010
        /*06f4*/ 	.short	0x010a
        /*06f6*/ 	.byte	0xff
	.zero		1


	//   ....[95]....
        /*06f8*/ 	.word	0x0000aaf0
        /*06fc*/ 	.word	0x00000002
        /*0700*/ 	.word	0x00000010
        /*0704*/ 	.short	0x010a
        /*0706*/ 	.byte	0xff
	.zero		1


	//   ....[96]....
        /*0708*/ 	.word	0x0000ab40
        /*070c*/ 	.word	0x00000002
        /*0710*/ 	.word	0x00000070
        /*0714*/ 	.short	0x010a
        /*0716*/ 	.byte	0xff
	.zero		1


	//   ....[97]....
        /*0718*/ 	.word	0x0000aba0
        /*071c*/ 	.word	0x00000000
        /*0720*/ 	.word	0x00000000
        /*0724*/ 	.short	0x010a
        /*0726*/ 	.byte	0xff
	.zero		1


	//   ....[98]....
        /*0728*/ 	.word	0x0000abf0
        /*072c*/ 	.word	0x00000000
        /*0730*/ 	.word	0x000000b0
        /*0734*/ 	.short	0x010a
        /*0736*/ 	.byte	0xff
	.zero		1


	//   ....[99]....
        /*0738*/ 	.word	0x0000ac50
        /*073c*/ 	.word	0x00000000
        /*0740*/ 	.word	0x00000080
        /*0744*/ 	.short	0x010a
        /*0746*/ 	.byte	0xff
	.zero		1


	//   ....[100]....
        /*0748*/ 	.word	0x0000aca0
        /*074c*/ 	.word	0x00000000
        /*0750*/ 	.word	0x00000070
        /*0754*/ 	.short	0x010a
        /*0756*/ 	.byte	0xff
	.zero		1


	//   ....[101]....
        /*0758*/ 	.word	0x0000ad00
        /*075c*/ 	.word	0x00000000
        /*0760*/ 	.word	0x00000080
        /*0764*/ 	.short	0x010a
        /*0766*/ 	.byte	0xff
	.zero		1


	//   ....[102]....
        /*0768*/ 	.word	0x0000ad50
        /*076c*/ 	.word	0x00000000
        /*0770*/ 	.word	0x00000070
        /*0774*/ 	.short	0x010a
        /*0776*/ 	.byte	0xff
	.zero		1


	//   ....[103]....
        /*0778*/ 	.word	0x0000adb0
        /*077c*/ 	.word	0x00000003
        /*0780*/ 	.word	0x000000a0
        /*0784*/ 	.short	0x010a
        /*0786*/ 	.byte	0xff
	.zero		1


	//   ....[104]....
        /*0788*/ 	.word	0x0000ae10
        /*078c*/ 	.word	0x00000000
        /*0790*/ 	.word	0x00000000
        /*0794*/ 	.short	0x010a
        /*0796*/ 	.byte	0xff
	.zero		1


	//   ....[105]....
        /*0798*/ 	.word	0x0000ae70
        /*079c*/ 	.word	0x00000000
        /*07a0*/ 	.word	0x00000000
        /*07a4*/ 	.short	0x010a
        /*07a6*/ 	.byte	0xff
	.zero		1


	//   ....[106]....
        /*07a8*/ 	.word	0x0000aed0
        /*07ac*/ 	.word	0x00000000
        /*07b0*/ 	.word	0x00000000
        /*07b4*/ 	.short	0x010a
        /*07b6*/ 	.byte	0xff
	.zero		1


	//   ....[107]....
        /*07b8*/ 	.word	0x0000af20
        /*07bc*/ 	.word	0x00000000
        /*07c0*/ 	.word	0x00000070
        /*07c4*/ 	.short	0x010a
        /*07c6*/ 	.byte	0xff
	.zero		1


	//   ....[108]....
        /*07c8*/ 	.word	0x0000af80
        /*07cc*/ 	.word	0x00000000
        /*07d0*/ 	.word	0x00000068
        /*07d4*/ 	.short	0x010a
        /*07d6*/ 	.byte	0xff
	.zero		1


	//   ....[109]....
        /*07d8*/ 	.word	0x0000afe0
        /*07dc*/ 	.word	0x00000003
        /*07e0*/ 	.word	0x00000040
        /*07e4*/ 	.short	0x010a
        /*07e6*/ 	.byte	0xff
	.zero		1


	//   ....[110]....
        /*07e8*/ 	.word	0x0000b040
        /*07ec*/ 	.word	0x00000003
        /*07f0*/ 	.word	0x00000048
        /*07f4*/ 	.short	0x010a
        /*07f6*/ 	.byte	0xff
	.zero		1


	//   ....[111]....
        /*07f8*/ 	.word	0x0000b0a0
        /*07fc*/ 	.word	0x00000003
        /*0800*/ 	.word	0x00000050
        /*0804*/ 	.short	0x010a
        /*0806*/ 	.byte	0xff
	.zero		1


	//   ....[112]....
        /*0808*/ 	.word	0x0000b100
        /*080c*/ 	.word	0x00000003
        /*0810*/ 	.word	0x00000058
        /*0814*/ 	.short	0x010a
        /*0816*/ 	.byte	0xff
	.zero		1


	//   ....[113]....
        /*0818*/ 	.word	0x0000b160
        /*081c*/ 	.word	0x00000000
        /*0820*/ 	.word	0x00000040
        /*0824*/ 	.short	0x010a
        /*0826*/ 	.byte	0xff
	.zero		1


	//   ....[114]....
        /*0828*/ 	.word	0x0000b1c0
        /*082c*/ 	.word	0x00000000
        /*0830*/ 	.word	0x00000048
        /*0834*/ 	.short	0x010a
        /*0836*/ 	.byte	0xff
	.zero		1


	//   ....[115]....
        /*0838*/ 	.word	0x0000b220
        /*083c*/ 	.word	0x00000000
        /*0840*/ 	.word	0x00000050
        /*0844*/ 	.short	0x010a
        /*0846*/ 	.byte	0xff
	.zero		1


	//   ....[116]....
        /*0848*/ 	.word	0x0000b270
        /*084c*/ 	.word	0x00000000
        /*0850*/ 	.word	0x00000070
        /*0854*/ 	.short	0x010a
        /*0856*/ 	.byte	0xff
	.zero		1


	//   ....[117]....
        /*0858*/ 	.word	0x0000b2d0
        /*085c*/ 	.word	0x00000002
        /*0860*/ 	.word	0x00000020
        /*0864*/ 	.short	0x010a
        /*0866*/ 	.byte	0xff
	.zero		1


	//   ....[118]....
        /*0868*/ 	.word	0x0000b320
        /*086c*/ 	.word	0x00000057
        /*0870*/ 	.word	0x00000090
        /*0874*/ 	.short	0x010a
        /*0876*/ 	.byte	0xff
	.zero		1


	//   ....[119]....
        /*0878*/ 	.word	0x0000b370
        /*087c*/ 	.word	0x00000003
        /*0880*/ 	.word	0x00000020
        /*0884*/ 	.short	0x010a
        /*0886*/ 	.byte	0xff
	.zero		1


	//   ....[120]....
        /*0888*/ 	.word	0x0000b3c0
        /*088c*/ 	.word	0x00000000
        /*0890*/ 	.word	0x00000020
        /*0894*/ 	.short	0x010a
        /*0896*/ 	.byte	0xff
	.zero		1


	//   ....[121]....
        /*0898*/ 	.word	0x0000b410
        /*089c*/ 	.word	0x00000003
        /*08a0*/ 	.word	0x00000020
        /*08a4*/ 	.short	0x010a
        /*08a6*/ 	.byte	0xff
	.zero		1


	//----- nvinfo : EIATTR_NUM_MBARRIERS
	.align		4
.L_47:
        /*08a8*/ 	.byte	0x03, 0x38
        /*08aa*/ 	.short	0x001a


	//----- nvinfo : EIATTR_EXIT_INSTR_OFFSETS
	.align		4
        /*08ac*/ 	.byte	0x04, 0x1c
        /*08ae*/ 	.short	(.L_49 - .L_48)


	//   ....[0]....
.L_48:
        /*08b0*/ 	.word	0x00002370


	//   ....[1]....
        /*08b4*/ 	.word	0x00002860


	//   ....[2]....
        /*08b8*/ 	.word	0x000028c0


	//   ....[3]....
        /*08bc*/ 	.word	0x000035c0


	//   ....[4]....
        /*08c0*/ 	.word	0x00004620


	//   ....[5]....
        /*08c4*/ 	.word	0x00004660


	//   ....[6]....
        /*08c8*/ 	.word	0x0000a900


	//   ....[7]....
        /*08cc*/ 	.word	0x0000a980


	//   ....[8]....
        /*08d0*/ 	.word	0x0000a9b0


	//   ....[9]....
        /*08d4*/ 	.word	0x0000aa20


	//----- nvinfo : EIATTR_MAX_THREADS
	.align		4
.L_49:
        /*08d8*/ 	.byte	0x04, 0x05
        /*08da*/ 	.short	(.L_51 - .L_50)
.L_50:
        /*08dc*/ 	.word	0x00000100
        /*08e0*/ 	.word	0x00000001
        /*08e4*/ 	.word	0x00000001


	//----- nvinfo : EIATTR_CRS_STACK_SIZE
	.align		4
.L_51:
        /*08e8*/ 	.byte	0x04, 0x1e
        /*08ea*/ 	.short	(.L_53 - .L_52)
.L_52:
        /*08ec*/ 	.word	0x00000000


	//----- nvinfo : EIATTR_CBANK_PARAM_SIZE
	.align		4
.L_53:
        /*08f0*/ 	.byte	0x03, 0x19
        /*08f2*/ 	.short	0x0800


	//----- nvinfo : EIATTR_PARAM_CBANK
	.align		4
        /*08f4*/ 	.byte	0x04, 0x0a
        /*08f6*/ 	.short	(.L_55 - .L_54)
	.align		4
.L_54:
        /*08f8*/ 	.word	index@(.nv.constant0._ZN7cutlass13device_kernelINS_4gemm6kernel13GemmUniversalIN4cute5tupleIJiiiiEEENS1_10collective13CollectiveMmaINS1_35MainloopSm100TmaUmmaWarpSpecializedILi2ELi2ELi2ENS5_IJNS4_1CILi1EEESB_SB_EEEEENS5_IJNSA_ILi128EEENSA_ILi256EEENSA_ILi32EEEEEENS_10bfloat16_tENS5_IJlSB_lEEESI_SJ_NS4_8TiledMMAINS4_8MMA_AtomIJNS4_20SM100_MMA_F16BF16_SSISI_SI_fLi128ELi256ELNS4_4UMMA5MajorE0ELSO_0ELNSN_7ScaleInE0ELSP_0EEEEEENS4_6LayoutISC_NS5_IJNSA_ILi0EEEST_ST_EEEEENS5_IJNS4_10UnderscoreESW_SW_EEEEENS4_13SM90_TMA_LOADENS4_14ComposedLayoutINS4_7SwizzleILi2ELi4ELi3EEENS4_18smem_ptr_flag_bitsILi16EEENSS_INS5_IJNSA_ILi8EEESG_EEENS5_IJSG_SB_EEEEEEEvNS4_8identityESZ_S19_vS1A_EENS_8epilogue10collective18CollectiveEpilogueINS1C_23Sm100TmaWarpSpecializedILi4ELi2ELi64ELb1ELb0EEEJSH_NS5_IJNSS_ISE_SB_EENSS_INSA_ILi64EEESB_EEEEESI_SJ_SI_SJ_NS1C_6fusion15FusionCallbacksIS1G_NS1L_17LinearCombinationISI_fSI_fLNS_15FloatRoundStyleE2EEESH_S1K_JEEENS4_5SM1004TMEM4LOAD26SM100_TMEM_LOAD_32dp32b64xESZ_NS10_INS11_ILi3ELi4ELi3EEES14_NSS_INS5_IJS15_S1I_EEENS5_IJS1I_SB_EEEEEEENS4_39AutoVectorizingCopyWithAssumedAlignmentILi128EEENS4_14SM90_TMA_STOREES1Z_S21_S21_EEEvvEEEEvNT_6ParamsE)
        /*08fc*/ 	.short	0x0380
        /*08fe*/ 	.short	0x0800


	//----- nvinfo : EIATTR_SW_WAR
	.align		4
.L_55:
        /*0900*/ 	.byte	0x04, 0x36
        /*0902*/ 	.short	(.L_57 - .L_56)
.L_56:
        /*0904*/ 	.word	0x00000008
.L_57:


//--------------------- .nv.callgraph             --------------------------
	.section	.nv.callgraph,"",@"SHT_CUDA_CALLGRAPH"
	.align	4
	.sectionentsize	8
	.align		4
        /*0000*/ 	.word	0x00000000
	.align		4
        /*0004*/ 	.word	0xffffffff
	.align		4
        /*0008*/ 	.word	index@(_ZN7cutlass13device_kernelINS_4gemm6kernel13GemmUniversalIN4cute5tupleIJiiiiEEENS1_10collective13CollectiveMmaINS1_35MainloopSm100TmaUmmaWarpSpecializedILi2ELi2ELi2ENS5_IJNS4_1CILi1EEESB_SB_EEEEENS5_IJNSA_ILi128EEENSA_ILi256EEENSA_ILi32EEEEEENS_10bfloat16_tENS5_IJlSB_lEEESI_SJ_NS4_8TiledMMAINS4_8MMA_AtomIJNS4_20SM100_MMA_F16BF16_SSISI_SI_fLi128ELi256ELNS4_4UMMA5MajorE0ELSO_0ELNSN_7ScaleInE0ELSP_0EEEEEENS4_6LayoutISC_NS5_IJNSA_ILi0EEEST_ST_EEEEENS5_IJNS4_10UnderscoreESW_SW_EEEEENS4_13SM90_TMA_LOADENS4_14ComposedLayoutINS4_7SwizzleILi2ELi4ELi3EEENS4_18smem_ptr_flag_bitsILi16EEENSS_INS5_IJNSA_ILi8EEESG_EEENS5_IJSG_SB_EEEEEEEvNS4_8identityESZ_S19_vS1A_EENS_8epilogue10collective18CollectiveEpilogueINS1C_23Sm100TmaWarpSpecializedILi4ELi2ELi64ELb1ELb0EEEJSH_NS5_IJNSS_ISE_SB_EENSS_INSA_ILi64EEESB_EEEEESI_SJ_SI_SJ_NS1C_6fusion15FusionCallbacksIS1G_NS1L_17LinearCombinationISI_fSI_fLNS_15FloatRoundStyleE2EEESH_S1K_JEEENS4_5SM1004TMEM4LOAD26SM100_TMEM_LOAD_32dp32b64xESZ_NS10_INS11_ILi3ELi4ELi3EEES14_NSS_INS5_IJS15_S1I_EEENS5_IJS1I_SB_EEEEEEENS4_39AutoVectorizingCopyWithAssumedAlignmentILi128EEENS4_14SM90_TMA_STOREES1Z_S21_S21_EEEvvEEEEvNT_6ParamsE)
	.align		4
        /*000c*/ 	.word	index@(__assertfail)
	.align		4
        /*0010*/ 	.word	0x00000000
	.align		4
        /*0014*/ 	.word	0xfffffffe
	.align		4
        /*0018*/ 	.word	0x00000000
	.align		4
        /*001c*/ 	.word	0xfffffffd
	.align		4
        /*0020*/ 	.word	0x00000000
	.align		4
        /*0024*/ 	.word	0xfffffffc


//--------------------- .nv.constant4             --------------------------
	.section	.nv.constant4,"a",@progbits
	.align	8
	.align		8
.nv.constant4:
        /*0000*/ 	.dword	__assertfail
	.align		8
        /*0008*/ 	.dword	__unnamed_1
	.align		8
        /*0010*/ 	.dword	__unnamed_2
	.align		8
        /*0018*/ 	.dword	_ZN40_INTERNAL_95dafe69_4_k_cu_cd9b5293_344524cuda3std3__45__cpo5beginE
	.align		8
        /*0020*/ 	.dword	_ZN40_INTERNAL_95dafe69_4_k_cu_cd9b5293_344524cuda3std3__45__cpo3endE
	.align		8
        /*0028*/ 	.dword	_ZN40_INTERNAL_95dafe69_4_k_cu_cd9b5293_344524cuda3std3__45__cpo6cbeginE
	.align		8
        /*0030*/ 	.dword	_ZN40_INTERNAL_95dafe69_4_k_cu_cd9b5293_344524cuda3std3__45__cpo4cendE
	.align		8
        /*0038*/ 	.dword	_ZN40_INTERNAL_95dafe69_4_k_cu_cd9b5293_344524cuda3std3__442_GLOBAL__N__95dafe69_4_k_cu_cd9b5293_344526ignoreE
	.align		8
        /*0040*/ 	.dword	_ZN40_INTERNAL_95dafe69_4_k_cu_cd9b5293_344524cuda3std3__419piecewise_constructE
	.align		8
        /*0048*/ 	.dword	_ZN40_INTERNAL_95dafe69_4_k_cu_cd9b5293_344524cuda3std3__48in_placeE
	.align		8
        /*0050*/ 	.dword	_ZN40_INTERNAL_95dafe69_4_k_cu_cd9b5293_344524cuda3std6ranges3__45__cpo4swapE
	.align		8
        /*0058*/ 	.dword	_ZN40_INTERNAL_95dafe69_4_k_cu_cd9b5293_344524cuda3std6ranges3__45__cpo9iter_moveE
	.align		8
        /*0060*/ 	.dword	_ZN40_INTERNAL_95dafe69_4_k_cu_cd9b5293_344524cute7productE
	.align		8
        /*0068*/ 	.dword	_ZN40_INTERNAL_95dafe69_4_k_cu_cd9b5293_344524cute1_E
	.align		8
        /*0070*/ 	.dword	$str$25
	.align		8
        /*0078*/ 	.dword	$str$26
	.align		8
        /*0080*/ 	.dword	$str$27
	.align		8
        /*0088*/ 	.dword	$str$28


//--------------------- .text._ZN7cutlass13device_kernelINS_4gemm6kernel13GemmUniversalIN4cute5tupleIJiiiiEEENS1_10collective13CollectiveMmaINS1_35MainloopSm100TmaUmmaWarpSpecializedILi2ELi2ELi2ENS5_IJNS4_1CILi1EEESB_SB_EEEEENS5_IJNSA_ILi128EEENSA_ILi256EEENSA_ILi32EEEEEENS_10bfloat16_tENS5_IJlSB_lEEESI_SJ_NS4_8TiledMMAINS4_8MMA_AtomIJNS4_20SM100_MMA_F16BF16_SSISI_SI_fLi128ELi256ELNS4_4UMMA5MajorE0ELSO_0ELNSN_7ScaleInE0ELSP_0EEEEEENS4_6LayoutISC_NS5_IJNSA_ILi0EEEST_ST_EEEEENS5_IJNS4_10UnderscoreESW_SW_EEEEENS4_13SM90_TMA_LOADENS4_14ComposedLayoutINS4_7SwizzleILi2ELi4ELi3EEENS4_18smem_ptr_flag_bitsILi16EEENSS_INS5_IJNSA_ILi8EEESG_EEENS5_IJSG_SB_EEEEEEEvNS4_8identityESZ_S19_vS1A_EENS_8epilogue10collective18CollectiveEpilogueINS1C_23Sm100TmaWarpSpecializedILi4ELi2ELi64ELb1ELb0EEEJSH_NS5_IJNSS_ISE_SB_EENSS_INSA_ILi64EEESB_EEEEESI_SJ_SI_SJ_NS1C_6fusion15FusionCallbacksIS1G_NS1L_17LinearCombinationISI_fSI_fLNS_15FloatRoundStyleE2EEESH_S1K_JEEENS4_5SM1004TMEM4LOAD26SM100_TMEM_LOAD_32dp32b64xESZ_NS10_INS11_ILi3ELi4ELi3EEES14_NSS_INS5_IJS15_S1I_EEENS5_IJS1I_SB_EEEEEEENS4_39AutoVectorizingCopyWithAssumedAlignmentILi128EEENS4_14SM90_TMA_STOREES1Z_S21_S21_EEEvvEEEEvNT_6ParamsE --------------------------
	.section	.text._ZN7cutlass13device_kernelINS_4gemm6kernel13GemmUniversalIN4cute5tupleIJiiiiEEENS1_10collective13CollectiveMmaINS1_35MainloopSm100TmaUmmaWarpSpecializedILi2ELi2ELi2ENS5_IJNS4_1CILi1EEESB_SB_EEEEENS5_IJNSA_ILi128EEENSA_ILi256EEENSA_ILi32EEEEEENS_10bfloat16_tENS5_IJlSB_lEEESI_SJ_NS4_8TiledMMAINS4_8MMA_AtomIJNS4_20SM100_MMA_F16BF16_SSISI_SI_fLi128ELi256ELNS4_4UMMA5MajorE0ELSO_0ELNSN_7ScaleInE0ELSP_0EEEEEENS4_6LayoutISC_NS5_IJNSA_ILi0EEEST_ST_EEEEENS5_IJNS4_10UnderscoreESW_SW_EEEEENS4_13SM90_TMA_LOADENS4_14ComposedLayoutINS4_7SwizzleILi2ELi4ELi3EEENS4_18smem_ptr_flag_bitsILi16EEENSS_INS5_IJNSA_ILi8EEESG_EEENS5_IJSG_SB_EEEEEEEvNS4_8identityESZ_S19_vS1A_EENS_8epilogue10collective18CollectiveEpilogueINS1C_23Sm100TmaWarpSpecializedILi4ELi2ELi64ELb1ELb0EEEJSH_NS5_IJNSS_ISE_SB_EENSS_INSA_ILi64EEESB_EEEEESI_SJ_SI_SJ_NS1C_6fusion15FusionCallbacksIS1G_NS1L_17LinearCombinationISI_fSI_fLNS_15FloatRoundStyleE2EEESH_S1K_JEEENS4_5SM1004TMEM4LOAD26SM100_TMEM_LOAD_32dp32b64xESZ_NS10_INS11_ILi3ELi4ELi3EEES14_NSS_INS5_IJS15_S1I_EEENS5_IJS1I_SB_EEEEEEENS4_39AutoVectorizingCopyWithAssumedAlignmentILi128EEENS4_14SM90_TMA_STOREES1Z_S21_S21_EEEvvEEEEvNT_6ParamsE,"ax",@progbits
	.align	128
.text._ZN7cutlass13device_kernelINS_4gemm6kernel13GemmUniversalIN4cute5tupleIJiiiiEEENS1_10collective13CollectiveMmaINS1_35MainloopSm100TmaUmmaWarpSpecializedILi2ELi2ELi2ENS5_IJNS4_1CILi1EEESB_SB_EEEEENS5_IJNSA_ILi128EEENSA_ILi256EEENSA_ILi32EEEEEENS_10bfloat16_tENS5_IJlSB_lEEESI_SJ_NS4_8TiledMMAINS4_8MMA_AtomIJNS4_20SM100_MMA_F16BF16_SSISI_SI_fLi128ELi256ELNS4_4UMMA5MajorE0ELSO_0ELNSN_7ScaleInE0ELSP_0EEEEEENS4_6LayoutISC_NS5_IJNSA_ILi0EEEST_ST_EEEEENS5_IJNS4_10UnderscoreESW_SW_EEEEENS4_13SM90_TMA_LOADENS4_14ComposedLayoutINS4_7SwizzleILi2ELi4ELi3EEENS4_18smem_ptr_flag_bitsILi16EEENSS_INS5_IJNSA_ILi8EEESG_EEENS5_IJSG_SB_EEEEEEEvNS4_8identityESZ_S19_vS1A_EENS_8epilogue10collective18CollectiveEpilogueINS1C_23Sm100TmaWarpSpecializedILi4ELi2ELi64ELb1ELb0EEEJSH_NS5_IJNSS_ISE_SB_EENSS_INSA_ILi64EEESB_EEEEESI_SJ_SI_SJ_NS1C_6fusion15FusionCallbacksIS1G_NS1L_17LinearCombinationISI_fSI_fLNS_15FloatRoundStyleE2EEESH_S1K_JEEENS4_5SM1004TMEM4LOAD26SM100_TMEM_LOAD_32dp32b64xESZ_NS10_INS11_ILi3ELi4ELi3EEES14_NSS_INS5_IJS15_S1I_EEENS5_IJS1I_SB_EEEEEEENS4_39AutoVectorizingCopyWithAssumedAlignmentILi128EEENS4_14SM90_TMA_STOREES1Z_S21_S21_EEEvvEEEEvNT_6ParamsE:
        .type           _ZN7cutlass13device_kernelINS_4gemm6kernel13GemmUniversalIN4cute5tupleIJiiiiEEENS1_10collective13CollectiveMmaINS1_35MainloopSm100TmaUmmaWarpSpecializedILi2ELi2ELi2ENS5_IJNS4_1CILi1EEESB_SB_EEEEENS5_IJNSA_ILi128EEENSA_ILi256EEENSA_ILi32EEEEEENS_10bfloat16_tENS5_IJlSB_lEEESI_SJ_NS4_8TiledMMAINS4_8MMA_AtomIJNS4_20SM100_MMA_F16BF16_SSISI_SI_fLi128ELi256ELNS4_4UMMA5MajorE0ELSO_0ELNSN_7ScaleInE0ELSP_0EEEEEENS4_6LayoutISC_NS5_IJNSA_ILi0EEEST_ST_EEEEENS5_IJNS4_10UnderscoreESW_SW_EEEEENS4_13SM90_TMA_LOADENS4_14ComposedLayoutINS4_7SwizzleILi2ELi4ELi3EEENS4_18smem_ptr_flag_bitsILi16EEENSS_INS5_IJNSA_ILi8EEESG_EEENS5_IJSG_SB_EEEEEEEvNS4_8identityESZ_S19_vS1A_EENS_8epilogue10collective18CollectiveEpilogueINS1C_23Sm100TmaWarpSpecializedILi4ELi2ELi64ELb1ELb0EEEJSH_NS5_IJNSS_ISE_SB_EENSS_INSA_ILi64EEESB_EEEEESI_SJ_SI_SJ_NS1C_6fusion15FusionCallbacksIS1G_NS1L_17LinearCombinationISI_fSI_fLNS_15FloatRoundStyleE2EEESH_S1K_JEEENS4_5SM1004TMEM4LOAD26SM100_TMEM_LOAD_32dp32b64xESZ_NS10_INS11_ILi3ELi4ELi3EEES14_NSS_INS5_IJS15_S1I_EEENS5_IJS1I_SB_EEEEEEENS4_39AutoVectorizingCopyWithAssumedAlignmentILi128EEENS4_14SM90_TMA_STOREES1Z_S21_S21_EEEvvEEEEvNT_6ParamsE,@function
        .size           _ZN7cutlass13device_kernelINS_4gemm6kernel13GemmUniversalIN4cute5tupleIJiiiiEEENS1_10collective13CollectiveMmaINS1_35MainloopSm100TmaUmmaWarpSpecializedILi2ELi2ELi2ENS5_IJNS4_1CILi1EEESB_SB_EEEEENS5_IJNSA_ILi128EEENSA_ILi256EEENSA_ILi32EEEEEENS_10bfloat16_tENS5_IJlSB_lEEESI_SJ_NS4_8TiledMMAINS4_8MMA_AtomIJNS4_20SM100_MMA_F16BF16_SSISI_SI_fLi128ELi256ELNS4_4UMMA5MajorE0ELSO_0ELNSN_7ScaleInE0ELSP_0EEEEEENS4_6LayoutISC_NS5_IJNSA_ILi0EEEST_ST_EEEEENS5_IJNS4_10UnderscoreESW_SW_EEEEENS4_13SM90_TMA_LOADENS4_14ComposedLayoutINS4_7SwizzleILi2ELi4ELi3EEENS4_18smem_ptr_flag_bitsILi16EEENSS_INS5_IJNSA_ILi8EEESG_EEENS5_IJSG_SB_EEEEEEEvNS4_8identityESZ_S19_vS1A_EENS_8epilogue10collective18CollectiveEpilogueINS1C_23Sm100TmaWarpSpecializedILi4ELi2ELi64ELb1ELb0EEEJSH_NS5_IJNSS_ISE_SB_EENSS_INSA_ILi64EEESB_EEEEESI_SJ_SI_SJ_NS1C_6fusion15FusionCallbacksIS1G_NS1L_17LinearCombinationISI_fSI_fLNS_15FloatRoundStyleE2EEESH_S1K_JEEENS4_5SM1004TMEM4LOAD26SM100_TMEM_LOAD_32dp32b64xESZ_NS10_INS11_ILi3ELi4ELi3EEES14_NSS_INS5_IJS15_S1I_EEENS5_IJS1I_SB_EEEEEEENS4_39AutoVectorizingCopyWithAssumedAlignmentILi128EEENS4_14SM90_TMA_STOREES1Z_S21_S21_EEEvvEEEEvNT_6ParamsE,(.L_x_164 - _ZN7cutlass13device_kernelINS_4gemm6kernel13GemmUniversalIN4cute5tupleIJiiiiEEENS1_10collective13CollectiveMmaINS1_35MainloopSm100TmaUmmaWarpSpecializedILi2ELi2ELi2ENS5_IJNS4_1CILi1EEESB_SB_EEEEENS5_IJNSA_ILi128EEENSA_ILi256EEENSA_ILi32EEEEEENS_10bfloat16_tENS5_IJlSB_lEEESI_SJ_NS4_8TiledMMAINS4_8MMA_AtomIJNS4_20SM100_MMA_F16BF16_SSISI_SI_fLi128ELi256ELNS4_4UMMA5MajorE0ELSO_0ELNSN_7ScaleInE0ELSP_0EEEEEENS4_6LayoutISC_NS5_IJNSA_ILi0EEEST_ST_EEEEENS5_IJNS4_10UnderscoreESW_SW_EEEEENS4_13SM90_TMA_LOADENS4_14ComposedLayoutINS4_7SwizzleILi2ELi4ELi3EEENS4_18smem_ptr_flag_bitsILi16EEENSS_INS5_IJNSA_ILi8EEESG_EEENS5_IJSG_SB_EEEEEEEvNS4_8identityESZ_S19_vS1A_EENS_8epilogue10collective18CollectiveEpilogueINS1C_23Sm100TmaWarpSpecializedILi4ELi2ELi64ELb1ELb0EEEJSH_NS5_IJNSS_ISE_SB_EENSS_INSA_ILi64EEESB_EEEEESI_SJ_SI_SJ_NS1C_6fusion15FusionCallbacksIS1G_NS1L_17LinearCombinationISI_fSI_fLNS_15FloatRoundStyleE2EEESH_S1K_JEEENS4_5SM1004TMEM4LOAD26SM100_TMEM_LOAD_32dp32b64xESZ_NS10_INS11_ILi3ELi4ELi3EEES14_NSS_INS5_IJS15_S1I_EEENS5_IJS1I_SB_EEEEEEENS4_39AutoVectorizingCopyWithAssumedAlignmentILi128EEENS4_14SM90_TMA_STOREES1Z_S21_S21_EEEvvEEEEvNT_6ParamsE)
        .other          _ZN7cutlass13device_kernelINS_4gemm6kernel13GemmUniversalIN4cute5tupleIJiiiiEEENS1_10collective13CollectiveMmaINS1_35MainloopSm100TmaUmmaWarpSpecializedILi2ELi2ELi2ENS5_IJNS4_1CILi1EEESB_SB_EEEEENS5_IJNSA_ILi128EEENSA_ILi256EEENSA_ILi32EEEEEENS_10bfloat16_tENS5_IJlSB_lEEESI_SJ_NS4_8TiledMMAINS4_8MMA_AtomIJNS4_20SM100_MMA_F16BF16_SSISI_SI_fLi128ELi256ELNS4_4UMMA5MajorE0ELSO_0ELNSN_7ScaleInE0ELSP_0EEEEEENS4_6LayoutISC_NS5_IJNSA_ILi0EEEST_ST_EEEEENS5_IJNS4_10UnderscoreESW_SW_EEEEENS4_13SM90_TMA_LOADENS4_14ComposedLayoutINS4_7SwizzleILi2ELi4ELi3EEENS4_18smem_ptr_flag_bitsILi16EEENSS_INS5_IJNSA_ILi8EEESG_EEENS5_IJSG_SB_EEEEEEEvNS4_8identityESZ_S19_vS1A_EENS_8epilogue10collective18CollectiveEpilogueINS1C_23Sm100TmaWarpSpecializedILi4ELi2ELi64ELb1ELb0EEEJSH_NS5_IJNSS_ISE_SB_EENSS_INSA_ILi64EEESB_EEEEESI_SJ_SI_SJ_NS1C_6fusion15FusionCallbacksIS1G_NS1L_17LinearCombinationISI_fSI_fLNS_15FloatRoundStyleE2EEESH_S1K_JEEENS4_5SM1004TMEM4LOAD26SM100_TMEM_LOAD_32dp32b64xESZ_NS10_INS11_ILi3ELi4ELi3EEES14_NSS_INS5_IJS15_S1I_EEENS5_IJS1I_SB_EEEEEEENS4_39AutoVectorizingCopyWithAssumedAlignmentILi128EEENS4_14SM90_TMA_STOREES1Z_S21_S21_EEEvvEEEEvNT_6ParamsE,@"STO_CUDA_ENTRY STV_DEFAULT"
_ZN7cutlass13device_kernelINS_4gemm6kernel13GemmUniversalIN4cute5tupleIJiiiiEEENS1_10collective13CollectiveMmaINS1_35MainloopSm100TmaUmmaWarpSpecializedILi2ELi2ELi2ENS5_IJNS4_1CILi1EEESB_SB_EEEEENS5_IJNSA_ILi128EEENSA_ILi256EEENSA_ILi32EEEEEENS_10bfloat16_tENS5_IJlSB_lEEESI_SJ_NS4_8TiledMMAINS4_8MMA_AtomIJNS4_20SM100_MMA_F16BF16_SSISI_SI_fLi128ELi256ELNS4_4UMMA5MajorE0ELSO_0ELNSN_7ScaleInE0ELSP_0EEEEEENS4_6LayoutISC_NS5_IJNSA_ILi0EEEST_ST_EEEEENS5_IJNS4_10UnderscoreESW_SW_EEEEENS4_13SM90_TMA_LOADENS4_14ComposedLayoutINS4_7SwizzleILi2ELi4ELi3EEENS4_18smem_ptr_flag_bitsILi16EEENSS_INS5_IJNSA_ILi8EEESG_EEENS5_IJSG_SB_EEEEEEEvNS4_8identityESZ_S19_vS1A_EENS_8epilogue10collective18CollectiveEpilogueINS1C_23Sm100TmaWarpSpecializedILi4ELi2ELi64ELb1ELb0EEEJSH_NS5_IJNSS_ISE_SB_EENSS_INSA_ILi64EEESB_EEEEESI_SJ_SI_SJ_NS1C_6fusion15FusionCallbacksIS1G_NS1L_17LinearCombinationISI_fSI_fLNS_15FloatRoundStyleE2EEESH_S1K_JEEENS4_5SM1004TMEM4LOAD26SM100_TMEM_LOAD_32dp32b64xESZ_NS10_INS11_ILi3ELi4ELi3EEES14_NSS_INS5_IJS15_S1I_EEENS5_IJS1I_SB_EEEEEEENS4_39AutoVectorizingCopyWithAssumedAlignmentILi128EEENS4_14SM90_TMA_STOREES1Z_S21_S21_EEEvvEEEEvNT_6ParamsE:
[----:B------:R-:W1:Y:S01]  /*0000*/  LDC R1, c[0x0][0x37c] ;  /* 0x0000df00ff017b82 */ /* 0x000e620000000800 */
[----:B------:R-:W2:Y:S01]  /*0010*/  S2R R170, SR_TID.X ;  /* 0x0000000000aa7919 */ /* 0x000ea20000002100 */
[----:B------:R-:W3:Y:S01]  /*0020*/  LDCU.64 UR4, c[0x0][0x890] ;  /* 0x00011200ff0477ac */ /* 0x000ee20008000a00 */
[----:B------:R-:W-:Y:S02]  /*0030*/  PRMT R155, RZ, 0x7610, R155 ;  /* 0x00007610ff9b7816 */ /* 0x000fe4000000009b */
[----:B------:R-:W-:Y:S01]  /*0040*/  ELECT P5, URZ, PT ;  /* 0x0000000000ff782f */ /* 0x000fe200038a0000 */
[----:B------:R-:W4:Y:S01]  /*0050*/  LDCU.64 UR46, c[0x0][0x358] ;  /* 0x00006b00ff2e77ac */ /* 0x000f220008000a00 */
[----:B---3--:R-:W-:-:S04]  /*0060*/  UISETP.NE.U32.AND UP0, UPT, UR4, URZ, UPT ;  /* 0x000000ff0400728c */ /* 0x008fc8000bf05070 */
[----:B------:R-:W-:Y:S01]  /*0070*/  UISETP.NE.AND.EX UP0, UPT, UR5, URZ, UPT, UP0 ;  /* 0x000000ff0500728c */ /* 0x000fe2000bf05300 */
[----:B--2---:R-:W-:-:S05]  /*0080*/  SHF.R.U32.HI R162, RZ, 0x5, R170 ;  /* 0x00000005ffa27819 */ /* 0x004fca00000116aa */
[----:B------:R-:W2:Y:S02]  /*0090*/  SHFL.IDX PT, R0, R162, RZ, 0x1f ;  /* 0x00001fffa2007589 */ /* 0x000ea400000e0000 */
[----:B--2---:R-:W-:Y:S01]  /*00a0*/  R2UR UR8, R0 ;  /* 0x00000000000872ca */ /* 0x004fe200000e0000 */
[----:B-1--4-:R-:W-:-:S14]  /*00b0*/  BRA.U UP0, `(.L_x_0) ;  /* 0x00000001002c7547 */ /* 0x012fdc000b800000 */
[----:B------:R-:W1:Y:S02]  /*00c0*/  LDCU.64 UR6, c[0x0][0x888] ;  /* 0x00011100ff0677ac */ /* 0x000e640008000a00 */
[----:B-1----:R-:W-:-:S04]  /*00d0*/  UISETP.NE.U32.AND UP0, UPT, UR6, URZ, UPT ;  /* 0x000000ff0600728c */ /* 0x002fc8000bf05070 */
[----:B------:R-:W-:-:S09]  /*00e0*/  UISETP.NE.AND.EX UP0, UPT, UR7, URZ, UPT, UP0 ;  /* 0x000000ff0700728c */ /* 0x000fd2000bf05300 */
[----:B------:R-:W-:Y:S05]  /*00f0*/  BRA.U !UP0, `(.L_x_1) ;  /* 0x0000000108107547 */ /* 0x000fea000b800000 */
[----:B------:R-:W1:Y:S02]  /*0100*/  LDC.64 R2, c[0x0][0x888] ;  /* 0x00022200ff027b82 */ /* 0x000e640000000a00 */
[----:B-1----:R1:W5:Y:S01]  /*0110*/  LDG.E R81, desc[UR46][R2.64] ;  /* 0x0000002e02517981 */ /* 0x002362000c1e1900 */
[----:B------:R-:W-:Y:S01]  /*0120*/  HFMA2 R155, -RZ, RZ, 0, 5.9604644775390625e-08 ;  /* 0x00000001ff9b7431 */ /* 0x000fe200000001ff */
[----:B------:R-:W-:Y:S05]  /*0130*/  BRA `(.L_x_0) ;  /* 0x00000000000c7947 */ /* 0x000fea0003800000 */
.L_x_1:
[----:B------:R-:W1:Y:S01]  /*0140*/  LDCU UR6, c[0x0][0x880] ;  /* 0x00011000ff0677ac */ /* 0x000e620008000800 */
[----:B------:R-:W-:Y:S01]  /*0150*/  HFMA2 R155, -RZ, RZ, 0, 5.9604644775390625e-08 ;  /* 0x00000001ff9b7431 */ /* 0x000fe200000001ff */
[----:B-1----:R-:W-:-:S07]  /*0160*/  MOV R81, UR6 ;  /* 0x0000000600517c02 */ /* 0x002fce0008000f00 */
.L_x_0:
[----:B------:R-:W2:Y:S02]  /*0170*/  LDCU.64 UR6, c[0x0][0x8b0] ;  /* 0x00011600ff0677ac */ /* 0x000ea40008000a00 */
[----:B--2---:R-:W-:-:S04]  /*0180*/  UISETP.NE.U32.AND UP0, UPT, UR6, URZ, UPT ;  /* 0x000000ff0600728c */ /* 0x004fc8000bf05070 */
[----:B------:R-:W-:-:S09]  /*0190*/  UISETP.NE.AND.EX UP0, UPT, UR7, URZ, UPT, UP0 ;  /* 0x000000ff0700728c */ /* 0x000fd2000bf05300 */
[----:B------:R-:W-:Y:S05]  /*01a0*/  BRA.U UP0, `(.L_x_2) ;  /* 0x0000000100247547 */ /* 0x000fea000b800000 */
[----:B------:R-:W2:Y:S02]  /*01b0*/  LDCU.64 UR6, c[0x0][0x8a8] ;  /* 0x00011500ff0677ac */ /* 0x000ea40008000a00 */
[----:B--2---:R-:W-:-:S04]  /*01c0*/  UISETP.NE.U32.AND UP0, UPT, UR6, URZ, UPT ;  /* 0x000000ff0600728c */ /* 0x004fc8000bf05070 */
[----:B------:R-:W-:-:S09]  /*01d0*/  UISETP.NE.AND.EX UP0, UPT, UR7, URZ, UPT, UP0 ;  /* 0x000000ff0700728c */ /* 0x000fd2000bf05300 */
[----:B------:R-:W-:Y:S05]  /*01e0*/  BRA.U !UP0, `(.L_x_3) ;  /* 0x00000001080c7547 */ /* 0x000fea000b800000 */
[----:B------:R-:W2:Y:S02]  /*01f0*/  LDC.64 R78, c[0x0][0x8a8] ;  /* 0x00022a00ff4e7b82 */ /* 0x000ea40000000a00 */
[----:B--2---:R2:W5:Y:S01]  /*0200*/  LDG.E R78, desc[UR46][R78.64] ;  /* 0x0000002e4e4e7981 */ /* 0x004562000c1e1900 */
[----:B------:R-:W-:Y:S05]  /*0210*/  BRA `(.L_x_2) ;  /* 0x0000000000087947 */ /* 0x000fea0003800000 */
.L_x_3:
[----:B------:R-:W2:Y:S02]  /*0220*/  LDCU UR6, c[0x0][0x8a0] ;  /* 0x00011400ff0677ac */ /* 0x000ea40008000800 */
[----:B--2---:R-:W-:Y:S02]  /*0230*/  MOV R78, UR6 ;  /* 0x00000006004e7c02 */ /* 0x004fe40008000f00 */
.L_x_2:
[----:B------:R-:W-:Y:S01]  /*0240*/  IMAD.U32 R0, RZ, RZ, UR8 ;  /* 0x00000008ff007e24 */ /* 0x000fe2000f8e00ff */
[----:B------:R-:W-:Y:S04]  /*0250*/  BSSY.RECONVERGENT B0, `(.L_x_4) ;  /* 0x000000c000007945 */ /* 0x000fe80003800200 */
[C---:B------:R-:W-:Y:S02]  /*0260*/  ISETP.NE.OR P1, PT, R0.reuse, 0x1, !P5 ;  /* 0x000000010000780c */ /* 0x040fe40006f25670 */
[----:B------:R-:W-:-:S11]  /*0270*/  ISETP.NE.OR P0, PT, R0, 0x3, !P5 ;  /* 0x000000030000780c */ /* 0x000fd60006f05670 */
[----:B------:R-:W-:Y:S05]  /*0280*/  @P1 BRA `(.L_x_5) ;  /* 0x0000000000201947 */ /* 0x000fea0003800000 */
[----:B------:R-:W3:Y:S02]  /*0290*/  LDCU.64 UR6, c[0x0][0x348] ;  /* 0x00006900ff0677ac */ /* 0x000ee40008000a00 */
[----:B---3--:R-:W-:Y:S02]  /*02a0*/  UIADD3 UR10, UP1, UPT, UR6, 0x80, URZ ;  /* 0x00000080060a7890 */ /* 0x008fe4000ff3e0ff */
[----:B------:R-:W-:Y:S02]  /*02b0*/  UIADD3 UR6, UP0, UPT, UR6, 0x180, URZ ;  /* 0x0000018006067890 */ /* 0x000fe4000ff1e0ff */
[----:B------:R-:W-:Y:S02]  /*02c0*/  UIADD3.X UR11, UPT, UPT, URZ, UR7, URZ, UP1, !UPT ;  /* 0x00000007ff0b7290 */ /* 0x000fe40008ffe4ff */
[----:B------:R-:W-:-:S07]  /*02d0*/  UIADD3.X UR7, UPT, UPT, URZ, UR7, URZ, UP0, !UPT ;  /* 0x00000007ff077290 */ /* 0x000fce00087fe4ff */
[----:B------:R3:W-:Y:S02]  /*02e0*/  UTMACCTL.PF [UR10] ;  /* 0x000000000a0079b9 */ /* 0x0007e40008040000 */
[----:B------:R3:W-:Y:S02]  /*02f0*/  UTMACCTL.PF [UR6] ;  /* 0x00000000060079b9 */ /* 0x0007e40008040000 */
[----:B---3--:R-:W-:Y:S01]  /*0300*/  NOP ;  /* 0x0000000000007918 */ /* 0x008fe20000000000 */
.L_x_5:
[----:B------:R-:W-:Y:S05]  /*0310*/  BSYNC.RECONVERGENT B0 ;  /* 0x0000000000007941 */ /* 0x000fea0003800200 */
.L_x_4:
[----:B------:R-:W-:Y:S04]  /*0320*/  BSSY.RECONVERGENT B0, `(.L_x_6) ;  /* 0x000000a000007945 */ /* 0x000fe80003800200 */
        /* <DEDUP_REMOVED lines=9> */
.L_x_7:
[----:B------:R-:W-:Y:S05]  /*03c0*/  BSYNC.RECONVERGENT B0 ;  /* 0x0000000000007941 */ /* 0x000fea0003800200 */
.L_x_6:
[----:B------:R-:W3:Y:S01]  /*03d0*/  LDCU.64 UR6, c[0x0][0x888] ;  /* 0x00011100ff0677ac */ /* 0x000ee20008000a00 */
[----:B------:R-:W-:Y:S02]  /*03e0*/  UISETP.EQ.U32.AND UP1, UPT, UR4, URZ, UPT ;  /* 0x000000ff0400728c */ /* 0x000fe4000bf22070 */
[----:B------:R-:W-:Y:S02]  /*03f0*/  UPLOP3.LUT UP2, UPT, UPT, UPT, UPT, 0x80, 0x8 ;  /* 0x000000000008789c */ /* 0x000fe40003f4f070 */
[----:B---3--:R-:W-:-:S04]  /*0400*/  UISETP.NE.U32.AND UP0, UPT, UR6, URZ, UPT ;  /* 0x000000ff0600728c */ /* 0x008fc8000bf05070 */
[----:B------:R-:W-:-:S04]  /*0410*/  UISETP.NE.AND.EX UP0, UPT, UR7, URZ, UPT, UP0 ;  /* 0x000000ff0700728c */ /* 0x000fc8000bf05300 */
[----:B------:R-:W-:-:S04]  /*0420*/  UISETP.EQ.OR.EX UP3, UPT, UR5, URZ, !UP0, UP1 ;  /* 0x000000ff0500728c */ /* 0x000fc8000c762710 */
[----:B------:R-:W-:-:S05]  /*0430*/  UP2UR UR50, UPR, URZ, 0x8 ;  /* 0x00000008ff327883 */ /* 0x000fca0008000000 */
[----:B------:R-:W-:Y:S07]  /*0440*/  BRA.U !UP3, `(.L_x_8) ;  /* 0x000000010b207547 */ /* 0x000fee000b800000 */
[----:B------:R-:W-:Y:S01]  /*0450*/  UISETP.NE.U32.AND UP2, UPT, UR4, URZ, UPT ;  /* 0x000000ff0400728c */ /* 0x000fe2000bf45070 */
[----:B-----5:R-:W-:Y:S01]  /*0460*/  FSETP.NEU.AND P0, PT, R81, RZ, PT ;  /* 0x000000ff5100720b */ /* 0x020fe20003f0d000 */
[----:B------:R-:W-:Y:S02]  /*0470*/  USEL UR4, URZ, 0xffffffff, UP0 ;  /* 0xffffffffff047887 */ /* 0x000fe40008000000 */
[----:B------:R-:W-:-:S10]  /*0480*/  UISETP.NE.AND.EX UP2, UPT, UR5, URZ, UPT, UP2 ;  /* 0x000000ff0500728c */ /* 0x000fd4000bf45320 */
[----:B------:R-:W-:Y:S01]  /*0490*/  VOTEU.ANY UP1, P0 ;  /* 0x0000000000ff7886 */ /* 0x000fe20000020100 */
[----:B------:R-:W-:-:S04]  /*04a0*/  @!UP2 USEL UR4, URZ, 0xffffffff, UP1 ;  /* 0xffffffffff04a887 */ /* 0x000fc80008800000 */
[----:B------:R-:W-:-:S04]  /*04b0*/  ULOP3.LUT UR4, UR4, 0x1, URZ, 0xc0, !UPT ;  /* 0x0000000104047892 */ /* 0x000fc8000f8ec0ff */
[----:B------:R-:W-:-:S11]  /*04c0*/  UISETP.NE.U32.AND UP2, UPT, UR4, 0x1, UPT ;  /* 0x000000010400788c */ /* 0x000fd6000bf45070 */
.L_x_8:
[----:B-1----:R-:W1:Y:S01]  /*04d0*/  SHFL.IDX PT, R2, R162, RZ, 0x1f ;  /* 0x00001fffa2027589 */ /* 0x002e6200000e0000 */
[----:B------:R-:W-:-:S04]  /*04e0*/  UISETP.NE.AND UP1, UPT, UR8, 0x2, UPT ;  /* 0x000000020800788c */ /* 0x000fc8000bf25270 */
[----:B------:R-:W-:Y:S01]  /*04f0*/  USEL UR6, URZ, 0x1, UP1 ;  /* 0x00000001ff067887 */ /* 0x000fe20008800000 */
[----:B-1----:R-:W-:-:S13]  /*0500*/  ISETP.NE.AND P0, PT, R2, RZ, PT ;  /* 0x000000ff0200720c */ /* 0x002fda0003f05270 */
[----:B------:R-:W-:Y:S05]  /*0510*/  @P0 BRA `(.L_x_9) ;  /* 0x0000000000380947 */ /* 0x000fea0003800000 */
[----:B------:R-:W1:Y:S01]  /*0520*/  S2UR UR5, SR_CgaCtaId ;  /* 0x00000000000579c3 */ /* 0x000e620000008800 */
[----:B------:R-:W-:Y:S01]  /*0530*/  UMOV UR7, 0x400 ;  /* 0x0000040000077882 */ /* 0x000fe20000000000 */
[----:B------:R-:W-:Y:S01]  /*0540*/  UMOV UR4, 0x1 ;  /* 0x0000000100047882 */ /* 0x000fe20000000000 */
[----:B------:R-:W-:Y:S01]  /*0550*/  ELECT P0, URZ, PT ;  /* 0x0000000000ff782f */ /* 0x000fe20003800000 */
[----:B------:R-:W-:-:S04]  /*0560*/  UIADD3 UR10, UPT, UPT, -UR4, 0x100000, URZ ;  /* 0x00100000040a7890 */ /* 0x000fc8000fffe1ff */
[----:B------:R-:W-:Y:S02]  /*0570*/  USHF.L.U32 UR11, UR10, 0xb, URZ ;  /* 0x0000000b0a0b7899 */ /* 0x000fe400080006ff */
[----:B------:R-:W-:Y:S02]  /*0580*/  USHF.L.U32 UR10, UR10, 0x1, URZ ;  /* 0x000000010a0a7899 */ /* 0x000fe400080006ff */
[----:B-1----:R-:W-:Y:S01]  /*0590*/  ULEA UR5, UR5, UR7, 0x18 ;  /* 0x0000000705057291 */ /* 0x002fe2000f8ec0ff */
[----:B------:R-:W1:Y:S11]  /*05a0*/  FENCE.VIEW.ASYNC.S ;  /* 0x00000000000073c6 */ /* 0x000e760000000000 */
[----:B-1----:R1:W3:Y:S01]  /*05b0*/  SYNCS.EXCH.64 URZ, [UR5], UR10 ;  /* 0x0000000a05ff75b2 */ /* 0x0022e20008000100 */
[----:B------:R1:W4:Y:S01]  /*05c0*/  SYNCS.EXCH.64 URZ, [UR5+0x10], UR10 ;  /* 0x0000100a05ff75b2 */ /* 0x0003220008000100 */
[----:B------:R1:W1:Y:S01]  /*05d0*/  SYNCS.EXCH.64 URZ, [UR5+0x8], UR10 ;  /* 0x0000080a05ff75b2 */ /* 0x0002620008000100 */
[----:B------:R1:W1:Y:S01]  /*05e0*/  SYNCS.EXCH.64 URZ, [UR5+0x18], UR10 ;  /* 0x0000180a05ff75b2 */ /* 0x0002620008000100 */
[----:B------:R-:W-:Y:S01]  /*05f0*/  NOP ;  /* 0x0000000000007918 */ /* 0x000fe20000000000 */
.L_x_9:
[----:B------:R-:W2:Y:S01]  /*0600*/  SHFL.IDX PT, R2, R162, RZ, 0x1f ;  /* 0x00001fffa2027589 */ /* 0x000ea200000e0000 */
[----:B------:R-:W-:Y:S01]  /*0610*/  NOP ;  /* 0x0000000000007918 */ /* 0x000fe20000000000 */
[----:B--2---:R-:W-:-:S13]  /*0620*/  ISETP.NE.AND P0, PT, R2, 0x1, PT ;  /* 0x000000010200780c */ /* 0x004fda0003f05270 */
[----:B------:R-:W-:Y:S05]  /*0630*/  @P0 BRA `(.L_x_10) ;  /* 0x0000000000580947 */ /* 0x000fea0003800000 */
[----:B------:R-:W2:Y:S01]  /*0640*/  S2UR UR7, SR_CgaCtaId ;  /* 0x00000000000779c3 */ /* 0x000ea20000008800 */
[----:B------:R-:W-:Y:S01]  /*0650*/  UMOV UR9, 0x400 ;  /* 0x0000040000097882 */ /* 0x000fe20000000000 */
[----:B-1----:R-:W-:Y:S01]  /*0660*/  UMOV UR5, 0x20 ;  /* 0x0000002000057882 */ /* 0x002fe20000000000 */
[----:B------:R-:W-:Y:S01]  /*0670*/  UMOV UR4, 0x80 ;  /* 0x0000008000047882 */ /* 0x000fe20000000000 */
[----:B------:R-:W-:-:S04]  /*0680*/  UIADD3 UR10, UPT, UPT, -UR5, 0x100000, URZ ;  /* 0x00100000050a7890 */ /* 0x000fc8000fffe1ff */
[----:B------:R-:W-:Y:S02]  /*0690*/  USHF.L.U32 UR11, UR10, 0xb, URZ ;  /* 0x0000000b0a0b7899 */ /* 0x000fe400080006ff */
[----:B------:R-:W-:Y:S02]  /*06a0*/  USHF.L.U32 UR10, UR10, 0x1, URZ ;  /* 0x000000010a0a7899 */ /* 0x000fe400080006ff */
[----:B------:R-:W-:-:S04]  /*06b0*/  UIADD3 UR4, UPT, UPT, -UR4, 0x100000, URZ ;  /* 0x0010000004047890 */ /* 0x000fc8000fffe1ff */
[----:B------:R-:W-:Y:S02]  /*06c0*/  USHF.L.U32 UR5, UR4, 0xb, URZ ;  /* 0x0000000b04057899 */ /* 0x000fe400080006ff */
[----:B------:R-:W-:Y:S01]  /*06d0*/  USHF.L.U32 UR4, UR4, 0x1, URZ ;  /* 0x0000000104047899 */ /* 0x000fe200080006ff */
[----:B------:R-:W-:Y:S01]  /*06e0*/  ELECT P0, URZ, PT ;  /* 0x0000000000ff782f */ /* 0x000fe20003800000 */
[----:B--2---:R-:W-:Y:S01]  /*06f0*/  ULEA UR7, UR7, UR9, 0x18 ;  /* 0x0000000907077291 */ /* 0x004fe2000f8ec0ff */
[----:B------:R-:W1:Y:S11]  /*0700*/  FENCE.VIEW.ASYNC.S ;  /* 0x00000000000073c6 */ /* 0x000e760000000000 */
[----:B-1----:R2:W1:Y:S01]  /*0710*/  SYNCS.EXCH.64 URZ, [UR7+0x20], UR10 ;  /* 0x0000200a07ff75b2 */ /* 0x0024620008000100 */
[----:B------:R2:W1:Y:S01]  /*0720*/  SYNCS.EXCH.64 URZ, [UR7+0x40], UR4 ;  /* 0x0000400407ff75b2 */ /* 0x0004620008000100 */
[----:B------:R2:W1:Y:S01]  /*0730*/  SYNCS.EXCH.64 URZ, [UR7+0x28], UR10 ;  /* 0x0000280a07ff75b2 */ /* 0x0004620008000100 */
[----:B------:R2:W1:Y:S01]  /*0740*/  SYNCS.EXCH.64 URZ, [UR7+0x48], UR4 ;  /* 0x0000480407ff75b2 */ /* 0x0004620008000100 */
[----:B------:R2:W1:Y:S01]  /*0750*/  SYNCS.EXCH.64 URZ, [UR7+0x30], UR10 ;  /* 0x0000300a07ff75b2 */ /* 0x0004620008000100 */
[----:B------:R2:W1:Y:S01]  /*0760*/  SYNCS.EXCH.64 URZ, [UR7+0x50], UR4 ;  /* 0x0000500407ff75b2 */ /* 0x0004620008000100 */
[----:B------:R2:W1:Y:S01]  /*0770*/  SYNCS.EXCH.64 URZ, [UR7+0x38], UR10 ;  /* 0x0000380a07ff75b2 */ /* 0x0004620008000100 */
[----:B------:R2:W1:Y:S02]  /*0780*/  SYNCS.EXCH.64 URZ, [UR7+0x58], UR4 ;  /* 0x0000580407ff75b2 */ /* 0x0004640008000100 */
[----:B--2---:R-:W-:Y:S01]  /*0790*/  NOP ;  /* 0x0000000000007918 */ /* 0x004fe20000000000 */
.L_x_10:
[----:B------:R-:W2:Y:S01]  /*07a0*/  SHFL.IDX PT, R2, R162, RZ, 0x1f ;  /* 0x00001fffa2027589 */ /* 0x000ea200000e0000 */
[----:B------:R-:W-:Y:S01]  /*07b0*/  NOP ;  /* 0x0000000000007918 */ /* 0x000fe20000000000 */
[----:B--2---:R-:W-:-:S13]  /*07c0*/  ISETP.NE.AND P0, PT, R2, 0x3, PT ;  /* 0x000000030200780c */ /* 0x004fda0003f05270 */
[----:B------:R-:W-:Y:S05]  /*07d0*/  @P0 BRA `(.L_x_11) ;  /* 0x0000000000300947 */ /* 0x000fea0003800000 */
[----:B-1----:R-:W1:Y:S01]  /*07e0*/  S2UR UR5, SR_CgaCtaId ;  /* 0x00000000000579c3 */ /* 0x002e620000008800 */
        /* <DEDUP_REMOVED lines=8> */
[----:B-1----:R2:W1:Y:S01]  /*0870*/  SYNCS.EXCH.64 URZ, [UR5+0x60], UR10 ;  /* 0x0000600a05ff75b2 */ /* 0x0024620008000100 */
[----:B------:R2:W1:Y:S02]  /*0880*/  SYNCS.EXCH.64 URZ, [UR5+0x68], UR10 ;  /* 0x0000680a05ff75b2 */ /* 0x0004640008000100 */
[----:B--2---:R-:W-:Y:S01]  /*0890*/  NOP ;  /* 0x0000000000007918 */ /* 0x004fe20000000000 */
.L_x_11:
[----:B------:R-:W2:Y:S01]  /*08a0*/  SHFL.IDX PT, R2, R162, RZ, 0x1f ;  /* 0x00001fffa2027589 */ /* 0x000ea200000e0000 */
[----:B------:R-:W-:Y:S01]  /*08b0*/  NOP ;  /* 0x0000000000007918 */ /* 0x000fe20000000000 */
[----:B--2---:R-:W-:-:S13]  /*08c0*/  ISETP.NE.AND P0, PT, R2, 0x4, PT ;  /* 0x000000040200780c */ /* 0x004fda0003f05270 */
[----:B------:R-:W-:Y:S05]  /*08d0*/  @P0 BRA `(.L_x_12) ;  /* 0x00000000004c0947 */ /* 0x000fea0003800000 */
[----:B-1----:R-:W1:Y:S01]  /*08e0*/  S2UR UR5, SR_CgaCtaId ;  /* 0x00000000000579c3 */ /* 0x002e620000008800 */
[----:B------:R-:W-:Y:S01]  /*08f0*/  UMOV UR9, 0x100 ;  /* 0x0000010000097882 */ /* 0x000fe20000000000 */
[----:B------:R-:W-:Y:S01]  /*0900*/  UMOV UR7, 0x400 ;  /* 0x0000040000077882 */ /* 0x000fe20000000000 */
[----:B------:R-:W-:Y:S01]  /*0910*/  USEL UR9, UR9, 0xe0, UP2 ;  /* 0x000000e009097887 */ /* 0x000fe20009000000 */
[----:B------:R-:W-:Y:S01]  /*0920*/  UMOV UR4, 0x1 ;  /* 0x0000000100047882 */ /* 0x000fe20000000000 */
[----:B------:R-:W-:Y:S01]  /*0930*/  ELECT P0, URZ, PT ;  /* 0x0000000000ff782f */ /* 0x000fe20003800000 */
[----:B------:R-:W-:-:S04]  /*0940*/  UIADD3 UR10, UPT, UPT, -UR4, 0x100000, URZ ;  /* 0x00100000040a7890 */ /* 0x000fc8000fffe1ff */
[----:B------:R-:W-:Y:S02]  /*0950*/  USHF.L.U32 UR11, UR10, 0xb, URZ ;  /* 0x0000000b0a0b7899 */ /* 0x000fe400080006ff */
[----:B------:R-:W-:Y:S02]  /*0960*/  USHF.L.U32 UR10, UR10, 0x1, URZ ;  /* 0x000000010a0a7899 */ /* 0x000fe400080006ff */
[----:B------:R-:W-:-:S04]  /*0970*/  UIADD3 UR12, UPT, UPT, -UR9, 0x100000, URZ ;  /* 0x00100000090c7890 */ /* 0x000fc8000fffe1ff */
[----:B------:R-:W-:Y:S02]  /*0980*/  USHF.L.U32 UR13, UR12, 0xb, URZ ;  /* 0x0000000b0c0d7899 */ /* 0x000fe400080006ff */
[----:B------:R-:W-:Y:S02]  /*0990*/  USHF.L.U32 UR12, UR12, 0x1, URZ ;  /* 0x000000010c0c7899 */ /* 0x000fe400080006ff */
[----:B-1----:R-:W-:Y:S01]  /*09a0*/  ULEA UR5, UR5, UR7, 0x18 ;  /* 0x0000000705057291 */ /* 0x002fe2000f8ec0ff */
[----:B------:R-:W1:Y:S11]  /*09b0*/  FENCE.VIEW.ASYNC.S ;  /* 0x00000000000073c6 */ /* 0x000e760000000000 */
[----:B-1----:R2:W1:Y:S01]  /*09c0*/  SYNCS.EXCH.64 URZ, [UR5+0x70], UR10 ;  /* 0x0000700a05ff75b2 */ /* 0x0024620008000100 */
[----:B------:R2:W1:Y:S01]  /*09d0*/  SYNCS.EXCH.64 URZ, [UR5+0x80], UR12 ;  /* 0x0000800c05ff75b2 */ /* 0x0004620008000100 */
[----:B------:R2:W1:Y:S01]  /*09e0*/  SYNCS.EXCH.64 URZ, [UR5+0x78], UR10 ;  /* 0x0000780a05ff75b2 */ /* 0x0004620008000100 */
[----:B------:R2:W1:Y:S02]  /*09f0*/  SYNCS.EXCH.64 URZ, [UR5+0x88], UR12 ;  /* 0x0000880c05ff75b2 */ /* 0x0004640008000100 */
[----:B--2---:R-:W-:Y:S01]  /*0a00*/  NOP ;  /* 0x0000000000007918 */ /* 0x004fe20000000000 */
.L_x_12:
        /* <DEDUP_REMOVED lines=20> */
[----:B------:R2:W1:Y:S02]  /*0b50*/  SYNCS.EXCH.64 URZ, [UR7+0xa8], UR4 ;  /* 0x0000a80407ff75b2 */ /* 0x0004640008000100 */
[----:B--2---:R-:W-:Y:S01]  /*0b60*/  NOP ;  /* 0x0000000000007918 */ /* 0x004fe20000000000 */
.L_x_13:
        /* <DEDUP_REMOVED lines=18> */
.L_x_14:
[----:B-1----:R-:W1:Y:S01]  /*0c90*/  S2UR UR5, SR_CTAID.X ;  /* 0x00000000000579c3 */ /* 0x002e620000002500 */
[----:B------:R-:W-:-:S05]  /*0ca0*/  CS2R.32 R156, SR_CgaSize ;  /* 0x00000000009c7805 */ /* 0x000fca0000008a00 */
[----:B------:R-:W-:-:S05]  /*0cb0*/  IMAD R156, R156, -0xa0, RZ ;  /* 0xffffff609c9c7824 */ /* 0x000fca00078e02ff */
[----:B------:R-:W-:-:S14]  /*0cc0*/  R2UR UR9, R156 ;  /* 0x000000009c0972ca */ /* 0x000fdc00000e0000 */
[----:B------:R-:W2:Y:S01]  /*0cd0*/  LDCU UR9, c[0x0][UR9+0x2b0] ;  /* 0x00005600090977ac */ /* 0x000ea20008000800 */
[----:B------:R-:W-:Y:S01]  /*0ce0*/  NOP ;  /* 0x0000000000007918 */ /* 0x000fe20000000000 */
[----:B------:R-:W-:-:S05]  /*0cf0*/  CS2R.32 R156, SR_CgaSize ;  /* 0x00000000009c7805 */ /* 0x000fca0000008a00 */
[----:B------:R-:W-:-:S05]  /*0d00*/  IMAD R156, R156, -0xa0, RZ ;  /* 0xffffff609c9c7824 */ /* 0x000fca00078e02ff */
[----:B------:R-:W-:-:S14]  /*0d10*/  R2UR UR7, R156 ;  /* 0x000000009c0772ca */ /* 0x000fdc00000e0000 */
[----:B------:R-:W3:Y:S01]  /*0d20*/  LDCU UR7, c[0x0][UR7+0x2b4] ;  /* 0x00005680070777ac */ /* 0x000ee20008000800 */
[----:B------:R-:W4:Y:S08]  /*0d30*/  S2UR UR4, SR_CTAID.Y ;  /* 0x00000000000479c3 */ /* 0x000f300000002600 */
[----:B------:R-:W3:Y:S01]  /*0d40*/  LDC R9, c[0x0][0xb24] ;  /* 0x0002c900ff097b82 */ /* 0x000ee20000000800 */
[----:B-1----:R-:W-:-:S02]  /*0d50*/  I2FP.F32.U32 R4, UR5 ;  /* 0x0000000500047c45 */ /* 0x002fc40008201000 */
[----:B------:R-:W-:-:S05]  /*0d60*/  CS2R.32 R5, SR_CgaSize ;  /* 0x0000000000057805 */ /* 0x000fca0000008a00 */
[----:B------:R-:W-:-:S06]  /*0d70*/  IMAD R5, R5, -0xa0, RZ ;  /* 0xffffff6005057824 */ /* 0x000fcc00078e02ff */
[----:B------:R-:W1:Y:S01]  /*0d80*/  LDC R5, c[0x0][R5+0x2a0] ;  /* 0x0000a80005057b82 */ /* 0x000e620000000800 */
[----:B------:R-:W-:Y:S01]  /*0d90*/  MOV R21, UR5 ;  /* 0x0000000500157c02 */ /* 0x000fe20008000f00 */
[----:B--2---:R-:W-:Y:S01]  /*0da0*/  FMUL R4, R4, UR9 ;  /* 0x0000000904047c20 */ /* 0x004fe20008400000 */
[----:B----4-:R-:W-:Y:S02]  /*0db0*/  I2FP.F32.U32 R2, UR4 ;  /* 0x0000000400027c45 */ /* 0x010fe40008201000 */
[----:B------:R-:W-:-:S05]  /*0dc0*/  CS2R.32 R3, SR_CgaSize ;  /* 0x0000000000037805 */ /* 0x000fca0000008a00 */
[----:B------:R-:W-:-:S06]  /*0dd0*/  IMAD R3, R3, -0xa0, RZ ;  /* 0xffffff6003037824 */ /* 0x000fcc00078e02ff */
[----:B------:R-:W2:Y:S01]  /*0de0*/  LDC R3, c[0x0][R3+0x2a4] ;  /* 0x0000a90003037b82 */ /* 0x000ea20000000800 */
[----:B------:R-:W4:Y:S01]  /*0df0*/  F2I.U32.TRUNC.NTZ R156, R4 ;  /* 0x00000004009c7305 */ /* 0x000f22000020f000 */
[----:B------:R-:W-:Y:S01]  /*0e00*/  MOV R20, UR4 ;  /* 0x0000000400147c02 */ /* 0x000fe20008000f00 */
[----:B---3--:R-:W-:-:S05]  /*0e10*/  FMUL R2, R2, UR7 ;  /* 0x0000000702027c20 */ /* 0x008fca0008400000 */
[----:B------:R-:W-:Y:S01]  /*0e20*/  BAR.SYNC.DEFER_BLOCKING 0x0 ;  /* 0x0000000000007b1d */ /* 0x000fe20000010000 */
[----:B------:R-:W-:-:S05]  /*0e30*/  ISETP.GE.AND P0, PT, R9, 0x1, PT ;  /* 0x000000010900780c */ /* 0x000fca0003f06270 */
[----:B------:R-:W3:Y:S02]  /*0e40*/  F2I.U32.TRUNC.NTZ R154, R2 ;  /* 0x00000002009a7305 */ /* 0x000ee4000020f000 */
[----:B------:R-:W2:Y:S01]  /*0e50*/  S2UR UR36, SR_CTAID.Z ;  /* 0x00000000002479c3 */ /* 0x000ea20000002700 */
[----:B----4-:R-:W-:-:S05]  /*0e60*/  IADD3 R156, PT, PT, -R156, RZ, RZ ;  /* 0x000000ff9c9c7210 */ /* 0x010fca0007ffe1ff */
[----:B-1----:R-:W-:Y:S01]  /*0e70*/  IMAD R156, R5, R156, UR5 ;  /* 0x00000005059c7e24 */ /* 0x002fe2000f8e029c */
[----:B---3--:R-:W-:-:S05]  /*0e80*/  IADD3 R154, PT, PT, -R154, RZ, RZ ;  /* 0x000000ff9a9a7210 */ /* 0x008fca0007ffe1ff */
[----:B--2---:R-:W-:Y:S01]  /*0e90*/  IMAD R154, R3, R154, UR4 ;  /* 0x00000004039a7e24 */ /* 0x004fe2000f8e029a */
[----:B------:R-:W-:Y:S06]  /*0ea0*/  @!P0 BRA `(.L_x_15) ;  /* 0x0000000000b88947 */ /* 0x000fec0003800000 */
[----:B------:R-:W1:Y:S01]  /*0eb0*/  LDC.64 R4, c[0x0][0xb18] ;  /* 0x0002c600ff047b82 */ /* 0x000e620000000a00 */
[----:B------:R-:W-:-:S07]  /*0ec0*/  ISETP.NE.AND P0, PT, R9, 0x1, PT ;  /* 0x000000010900780c */ /* 0x000fce0003f05270 */
[----:B------:R-:W2:Y:S08]  /*0ed0*/  LDC R10, c[0x0][0xb0c] ;  /* 0x0002c300ff0a7b82 */ /* 0x000eb00000000800 */
[----:B------:R-:W3:Y:S08]  /*0ee0*/  LDC R11, c[0x0][0x370] ;  /* 0x0000dc00ff0b7b82 */ /* 0x000ef00000000800 */
[----:B------:R-:W4:Y:S01]  /*0ef0*/  LDC R12, c[0x0][0x374] ;  /* 0x0000dd00ff0c7b82 */ /* 0x000f220000000800 */
[----:B-1----:R-:W-:-:S07]  /*0f00*/  ISETP.NE.AND P1, PT, R4, 0x1, PT ;  /* 0x000000010400780c */ /* 0x002fce0003f25270 */
[----:B------:R-:W3:Y:S01]  /*0f10*/  LDC.64 R6, c[0x0][0xb10] ;  /* 0x0002c400ff067b82 */ /* 0x000ee20000000a00 */
[----:B--2---:R-:W-:-:S07]  /*0f20*/  ISETP.NE.AND P2, PT, R10, 0x1, PT ;  /* 0x000000010a00780c */ /* 0x004fce0003f45270 */
[----:B------:R-:W1:Y:S08]  /*0f30*/  LDC R8, c[0x0][0xb20] ;  /* 0x0002c800ff087b82 */ /* 0x000e700000000800 */
[----:B------:R-:W2:Y:S01]  /*0f40*/  LDC.64 R2, c[0x0][0xb28] ;  /* 0x0002ca00ff027b82 */ /* 0x000ea20000000a00 */
[----:B----4-:R-:W-:-:S04]  /*0f50*/  IMAD.HI.U32 R13, R12, R5, RZ ;  /* 0x000000050c0d7227 */ /* 0x010fc800078e00ff */
[----:B------:R-:W-:-:S04]  /*0f60*/  IMAD.HI.U32 R5, R20, R5, RZ ;  /* 0x0000000514057227 */ /* 0x000fc800078e00ff */
[----:B---3--:R-:W-:-:S04]  /*0f70*/  IMAD.HI.U32 R14, R11, R6, RZ ;  /* 0x000000060b0e7227 */ /* 0x008fc800078e00ff */
[C---:B------:R-:W-:Y:S01]  /*0f80*/  IMAD.HI.U32 R16, R21.reuse, R6, RZ ;  /* 0x0000000615107227 */ /* 0x040fe200078e00ff */
[-C--:B------:R-:W-:Y:S02]  /*0f90*/  @P2 SHF.R.U32.HI R11, RZ, R7.reuse, R14 ;  /* 0x00000007ff0b2219 */ /* 0x080fe4000001160e */
[-C--:B-1----:R-:W-:Y:S02]  /*0fa0*/  @P1 SHF.R.U32.HI R12, RZ, R8.reuse, R13 ;  /* 0x00000008ff0c1219 */ /* 0x082fe4000001160d */
[----:B------:R-:W-:Y:S02]  /*0fb0*/  SHF.R.U32.HI R5, RZ, R8, R5 ;  /* 0x00000008ff057219 */ /* 0x000fe40000011605 */
[----:B------:R-:W-:Y:S02]  /*0fc0*/  SHF.R.U32.HI R16, RZ, R7, R16 ;  /* 0x00000007ff107219 */ /* 0x000fe40000011610 */
[----:B------:R-:W-:Y:S01]  /*0fd0*/  SEL R5, R20, R5, !P1 ;  /* 0x0000000514057207 */ /* 0x000fe20004800000 */
[----:B--2---:R-:W-:Y:S01]  /*0fe0*/  IMAD.HI.U32 R14, R12, R2, RZ ;  /* 0x000000020c0e7227 */ /* 0x004fe200078e00ff */
[----:B------:R-:W-:-:S02]  /*0ff0*/  SEL R7, R21, R16, !P2 ;  /* 0x0000001015077207 */ /* 0x000fc40005000000 */
[----:B------:R-:W-:Y:S01]  /*1000*/  IADD3 R13, PT, PT, -R5, RZ, RZ ;  /* 0x000000ff050d7210 */ /* 0x000fe20007ffe1ff */
[----:B------:R-:W-:Y:S01]  /*1010*/  IMAD.HI.U32 R6, R11, R2, RZ ;  /* 0x000000020b067227 */ /* 0x000fe200078e00ff */
[----:B------:R-:W-:-:S03]  /*1020*/  @P0 SHF.R.U32.HI R12, RZ, R3, R14 ;  /* 0x00000003ff0c0219 */ /* 0x000fc6000001160e */
[----:B------:R-:W-:Y:S01]  /*1030*/  IMAD R13, R4, R13, R20 ;  /* 0x0000000d040d7224 */ /* 0x000fe200078e0214 */
[----:B------:R-:W-:Y:S01]  /*1040*/  @P0 SHF.R.U32.HI R11, RZ, R3, R6 ;  /* 0x00000003ff0b0219 */ /* 0x000fe20000011606 */
[----:B------:R-:W-:-:S04]  /*1050*/  IMAD R12, R12, R9, RZ ;  /* 0x000000090c0c7224 */ /* 0x000fc800078e02ff */
[----:B------:R-:W-:Y:S01]  /*1060*/  IMAD R6, R11, R9, RZ ;  /* 0x000000090b067224 */ /* 0x000fe200078e02ff */
[----:B------:R-:W-:-:S04]  /*1070*/  ISETP.GE.AND P1, PT, R5, R12, PT ;  /* 0x0000000c0500720c */ /* 0x000fc80003f26270 */
[----:B------:R-:W-:Y:S01]  /*1080*/  ISETP.GE.OR P1, PT, R7, R6, P1 ;  /* 0x000000060700720c */ /* 0x000fe20000f26670 */
[----:B------:R-:W-:-:S05]  /*1090*/  IMAD.HI.U32 R6, R5, R2, RZ ;  /* 0x0000000205067227 */ /* 0x000fca00078e00ff */
[----:B------:R-:W-:-:S04]  /*10a0*/  SHF.R.U32.HI R6, RZ, R3, R6 ;  /* 0x00000003ff067219 */ /* 0x000fc80000011606 */
[----:B------:R-:W-:-:S03]  /*10b0*/  SEL R6, R5, R6, !P0 ;  /* 0x0000000605067207 */ /* 0x000fc60004000000 */
[----:B------:R-:W-:Y:S01]  /*10c0*/  @!P1 IMAD.HI.U32 R8, R7, R2, RZ ;  /* 0x0000000207089227 */ /* 0x000fe200078e00ff */
[----:B------:R-:W-:-:S04]  /*10d0*/  IADD3 R2, PT, PT, -R6, RZ, RZ ;  /* 0x000000ff06027210 */ /* 0x000fc80007ffe1ff */
[----:B------:R-:W-:Y:S01]  /*10e0*/  @!P1 SHF.R.U32.HI R8, RZ, R3, R8 ;  /* 0x00000003ff089219 */ /* 0x000fe20000011608 */
[----:B------:R-:W-:-:S03]  /*10f0*/  IMAD R2, R9, R2, R5 ;  /* 0x0000000209027224 */ /* 0x000fc600078e0205 */
[----:B------:R-:W-:-:S05]  /*1100*/  @!P1 SEL R3, R7, R8, !P0 ;  /* 0x0000000807039207 */ /* 0x000fca0004000000 */
[--C-:B------:R-:W-:Y:S02]  /*1110*/  @!P1 IMAD.IADD R6, R6, 0x1, -R3.reuse ;  /* 0x0000000106069824 */ /* 0x100fe400078e0a03 */
[----:B------:R-:W-:Y:S01]  /*1120*/  @!P1 IMAD R3, R2, R11, R3 ;  /* 0x0000000b02039224 */ /* 0x000fe200078e0203 */
[----:B------:R-:W-:Y:S01]  /*1130*/  IADD3 R2, PT, PT, -R7, RZ, RZ ;  /* 0x000000ff07027210 */ /* 0x000fe20007ffe1ff */
[----:B------:R-:W-:Y:S02]  /*1140*/  @!P1 IMAD R5, R6, R9, R7 ;  /* 0x0000000906059224 */ /* 0x000fe400078e0207 */
[----:B------:R-:W-:Y:S02]  /*1150*/  @!P1 IMAD.MOV.U32 R7, RZ, RZ, R3 ;  /* 0x000000ffff079224 */ /* 0x000fe400078e0003 */
[----:B------:R-:W-:Y:S02]  /*1160*/  IMAD R2, R10, R2, R21 ;  /* 0x000000020a027224 */ /* 0x000fe400078e0215 */
[----:B------:R-:W-:-:S02]  /*1170*/  IMAD R20, R5, R4, R13 ;  /* 0x0000000405147224 */ /* 0x000fc400078e020d */
[----:B------:R-:W-:Y:S02]  /*1180*/  IMAD R21, R7, R10, R2 ;  /* 0x0000000a07157224 */ /* 0x000fe400078e0202 */
.L_x_15:
[----:B------:R-:W1:Y:S01]  /*1190*/  LDCU UR4, c[0x0][0xb30] ;  /* 0x00016600ff0477ac */ /* 0x000e620008000800 */
[----:B------:R-:W2:Y:S08]  /*11a0*/  S2UR UR37, SR_CgaCtaId ;  /* 0x00000000002579c3 */ /* 0x000eb00000008800 */
[----:B------:R-:W3:Y:S01]  /*11b0*/  LDC R72, c[0x0][0xb24] ;  /* 0x0002c900ff487b82 */ /* 0x000ee20000000800 */
[----:B-1----:R-:W-:-:S09]  /*11c0*/  UISETP.NE.AND UP1, UPT, UR4, 0x1, UPT ;  /* 0x000000010400788c */ /* 0x002fd2000bf25270 */
[----:B--2---:R-:W-:Y:S05]  /*11d0*/  BRA.U UP1, `(.L_x_16) ;  /* 0x0000000101407547 */ /* 0x004fea000b800000 */
[----:B------:R-:W1:Y:S08]  /*11e0*/  LDC.64 R4, c[0x0][0xb10] ;  /* 0x0002c400ff047b82 */ /* 0x000e700000000a00 */
[----:B------:R-:W2:Y:S08]  /*11f0*/  LDC.64 R2, c[0x0][0xb18] ;  /* 0x0002c600ff027b82 */ /* 0x000eb00000000a00 */
[----:B------:R-:W4:Y:S08]  /*1200*/  LDC R6, c[0x0][0xb20] ;  /* 0x0002c800ff067b82 */ /* 0x000f300000000800 */
[----:B------:R-:W3:Y:S01]  /*1210*/  LDC R8, c[0x0][0xb0c] ;  /* 0x0002c300ff087b82 */ /* 0x000ee20000000800 */
[----:B-1----:R-:W-:-:S05]  /*1220*/  IMAD.HI.U32 R4, R21, R4, RZ ;  /* 0x0000000415047227 */ /* 0x002fca00078e00ff */
[----:B------:R-:W-:Y:S01]  /*1230*/  SHF.R.U32.HI R4, RZ, R5, R4 ;  /* 0x00000005ff047219 */ /* 0x000fe20000011604 */
[----:B--2---:R-:W-:Y:S01]  /*1240*/  IMAD.HI.U32 R3, R20, R3, RZ ;  /* 0x0000000314037227 */ /* 0x004fe200078e00ff */
[----:B------:R-:W-:-:S04]  /*1250*/  ISETP.NE.AND P0, PT, R2, 0x1, PT ;  /* 0x000000010200780c */ /* 0x000fc80003f05270 */
[----:B----4-:R-:W-:-:S04]  /*1260*/  SHF.R.U32.HI R3, RZ, R6, R3 ;  /* 0x00000006ff037219 */ /* 0x010fc80000011603 */
[----:B------:R-:W-:Y:S02]  /*1270*/  SEL R3, R20, R3, !P0 ;  /* 0x0000000314037207 */ /* 0x000fe40004000000 */
[----:B---3--:R-:W-:-:S04]  /*1280*/  ISETP.NE.AND P1, PT, R8, 0x1, PT ;  /* 0x000000010800780c */ /* 0x008fc80003f25270 */
[----:B------:R-:W-:-:S05]  /*1290*/  SEL R4, R21, R4, !P1 ;  /* 0x0000000415047207 */ /* 0x000fca0004800000 */
[----:B------:R-:W-:Y:S02]  /*12a0*/  IMAD.IADD R5, R3, 0x1, -R4 ;  /* 0x0000000103057824 */ /* 0x000fe400078e0a04 */
[----:B------:R-:W-:Y:S02]  /*12b0*/  IMAD.IADD R3, R4, 0x1, -R3 ;  /* 0x0000000104037824 */ /* 0x000fe400078e0a03 */
[----:B------:R-:W-:Y:S02]  /*12c0*/  IMAD R21, R5, R8, R21 ;  /* 0x0000000805157224 */ /* 0x000fe400078e0215 */
[----:B------:R-:W-:-:S07]  /*12d0*/  IMAD R20, R3, R2, R20 ;  /* 0x0000000203147224 */ /* 0x000fce00078e0214 */
.L_x_16:
[----:B------:R-:W-:Y:S01]  /*12e0*/  BAR.SYNC.DEFER_BLOCKING 0x0 ;  /* 0x0000000000007b1d */ /* 0x000fe20000010000 */
[----:B------:R-:W-:Y:S01]  /*12f0*/  UISETP.NE.AND UP1, UPT, UR8, 0x2, UPT ;  /* 0x000000020800788c */ /* 0x000fe2000bf25270 */
[----:B------:R-:W-:Y:S02]  /*1300*/  ISETP.NE.OR P5, PT, R0, 0x2, !P5 ;  /* 0x000000020000780c */ /* 0x000fe40006fa5670 */
[----:B------:R-:W-:-:S06]  /*1310*/  LOP3.LUT R2, R170, 0x1f, RZ, 0xc0, !PT ;  /* 0x0000001faa027812 */ /* 0x000fcc00078ec0ff */
[----:B------:R-:W-:Y:S05]  /*1320*/  BRA.U UP1, `(.L_x_17) ;  /* 0x0000001101187547 */ /* 0x000fea000b800000 */
[----:B------:R-:W1:Y:S01]  /*1330*/  LDCU UR13, c[0x0][0x38c] ;  /* 0x00007180ff0d77ac */ /* 0x000e620008000800 */
[----:B------:R-:W2:Y:S01]  /*1340*/  LDC R9, c[0x0][0x370] ;  /* 0x0000dc00ff097b82 */ /* 0x000ea20000000800 */
[----:B------:R-:W-:Y:S01]  /*1350*/  PLOP3.LUT P1, PT, PT, PT, UP2, 0x80, 0x8 ;  /* 0x000000000008781c */ /* 0x000fe20003f2f028 */
[----:B------:R-:W-:Y:S01]  /*1360*/  HFMA2 R12, -RZ, RZ, 0, 0 ;  /* 0x00000000ff0c7431 */ /* 0x000fe200000001ff */
[----:B------:R-:W-:Y:S01]  /*1370*/  ISETP.EQ.OR P4, PT, R2, RZ, P5 ;  /* 0x000000ff0200720c */ /* 0x000fe20002f82670 */
[----:B------:R-:W-:Y:S01]  /*1380*/  IMAD.MOV.U32 R15, RZ, RZ, 0x1 ;  /* 0x00000001ff0f7424 */ /* 0x000fe200078e00ff */
[----:B------:R-:W-:Y:S01]  /*1390*/  PLOP3.LUT P1, PT, P1, PT, PT, 0x8, 0x80 ;  /* 0x000000000080781c */ /* 0x000fe20000f2e170 */
[----:B------:R-:W-:Y:S01]  /*13a0*/  IMAD.MOV.U32 R14, RZ, RZ, RZ ;  /* 0x000000ffff0e7224 */ /* 0x000fe200078e00ff */
[----:B------:R-:W-:Y:S01]  /*13b0*/  MOV R8, 0x1 ;  /* 0x0000000100087802 */ /* 0x000fe20000000f00 */
[----:B------:R-:W4:Y:S01]  /*13c0*/  LDC R0, c[0x0][0x374] ;  /* 0x0000dd00ff007b82 */ /* 0x000f220000000800 */
[----:B------:R-:W-:Y:S01]  /*13d0*/  IMAD.MOV.U32 R10, RZ, RZ, RZ ;  /* 0x000000ffff0a7224 */ /* 0x000fe200078e00ff */
[----:B------:R-:W2:Y:S01]  /*13e0*/  LDCU.64 UR22, c[0x0][0x348] ;  /* 0x00006900ff1677ac */ /* 0x000ea20008000a00 */
[----:B------:R-:W-:Y:S01]  /*13f0*/  UMOV UR6, URZ ;  /* 0x000000ff00067c82 */ /* 0x000fe20008000000 */
[----:B-1----:R-:W-:-:S04]  /*1400*/  UIADD3 UR5, UPT, UPT, UR13, 0x1f, URZ ;  /* 0x0000001f0d057890 */ /* 0x002fc8000fffe0ff */
[----:B------:R-:W-:-:S04]  /*1410*/  USHF.R.S32.HI UR4, URZ, 0x1f, UR5 ;  /* 0x0000001fff047899 */ /* 0x000fc80008011405 */
[----:B------:R-:W-:-:S04]  /*1420*/  ULEA.HI UR4, UR4, UR5, URZ, 0x5 ;  /* 0x0000000504047291 */ /* 0x000fc8000f8f28ff */
[----:B------:R-:W-:Y:S02]  /*1430*/  USHF.R.S32.HI UR15, URZ, 0x5, UR4 ;  /* 0x00000005ff0f7899 */ /* 0x000fe40008011404 */
[----:B------:R-:W-:Y:S02]  /*1440*/  UIADD3 UR4, UPT, UPT, UR13, -0x1, URZ ;  /* 0xffffffff0d047890 */ /* 0x000fe4000fffe0ff */
[----:B------:R-:W-:Y:S02]  /*1450*/  UISETP.LT.U32.AND UP0, UPT, UR15, 0x2, UPT ;  /* 0x000000020f00788c */ /* 0x000fe4000bf01070 */
[----:B------:R-:W-:Y:S02]  /*1460*/  UISETP.GE.U32.AND UP1, UPT, UR4, -0x3f, UPT ;  /* 0xffffffc10400788c */ /* 0x000fe4000bf26070 */
[----:B------:R-:W-:Y:S02]  /*1470*/  USEL UR14, UR15, 0x2, UP0 ;  /* 0x000000020f0e7887 */ /* 0x000fe40008000000 */
[----:B------:R-:W-:-:S02]  /*1480*/  UIADD3 UR13, UPT, UPT, UR13, 0x3e, URZ ;  /* 0x0000003e0d0d7890 */ /* 0x000fc4000fffe0ff */
[----:B------:R-:W-:Y:S02]  /*1490*/  UIADD3 UR5, UPT, UPT, UR14, -0x1, URZ ;  /* 0xffffffff0e057890 */ /* 0x000fe4000fffe0ff */
[----:B------:R-:W-:-:S03]  /*14a0*/  UIADD3 UR7, UPT, UPT, UR15, -UR14, URZ ;  /* 0x8000000e0f077290 */ /* 0x000fc6000fffe0ff */
[----:B------:R-:W-:-:S04]  /*14b0*/  @UP1 UIADD3 UR5, UPT, UPT, UR14, URZ, URZ ;  /* 0x000000ff0e051290 */ /* 0x000fc8000fffe0ff */
[----:B--2---:R-:W-:-:S12]  /*14c0*/  UIADD3 UR5, UPT, UPT, UR5, 0x1, URZ ;  /* 0x0000000105057890 */ /* 0x004fd8000fffe0ff */
.L_x_35:
[----:B------:R-:W-:Y:S01]  /*14d0*/  UISETP.NE.AND UP0, UPT, UR37, URZ, UPT ;  /* 0x000000ff2500728c */ /* 0x000fe2000bf05270 */
[----:B------:R-:W1:Y:S08]  /*14e0*/  S2UR UR37, SR_CgaCtaId ;  /* 0x00000000002579c3 */ /* 0x000e700000008800 */
[----:B------:R-:W-:Y:S05]  /*14f0*/  BRA.U UP0, `(.L_x_18) ;  /* 0x0000000100347547 */ /* 0x000fea000b800000 */
[----:B------:R-:W2:Y:S01]  /*1500*/  S2R R2, SR_CgaCtaId ;  /* 0x0000000000027919 */ /* 0x000ea20000008800 */
[----:B------:R-:W-:-:S04]  /*1510*/  MOV R3, 0x400 ;  /* 0x0000040000037802 */ /* 0x000fc80000000f00 */
[----:B--2---:R-:W-:Y:S02]  /*1520*/  LEA R3, R2, R3, 0x18 ;  /* 0x0000000302037211 */ /* 0x004fe400078ec0ff */
[----:B------:R-:W-:-:S03]  /*1530*/  SHF.L.U32 R2, R8, 0x1f, RZ ;  /* 0x0000001f08027819 */ /* 0x000fc600000006ff */
[----:B------:R-:W-:-:S04]  /*1540*/  IMAD R3, R10, 0x8, R3 ;  /* 0x000000080a037824 */ /* 0x000fc800078e0203 */
[----:B------:R-:W2:Y:S02]  /*1550*/  SYNCS.PHASECHK.TRANS64.TRYWAIT P0, [R3+URZ+0xc0], R2 ;  /* 0x0000c002030075a7 */ /* 0x000ea400080011ff */
[----:B--2---:R-:W-:Y:S05]  /*1560*/  @!P0 BRA `(.L_x_19) ;  /* 0x0000009400308947 */ /* 0x004fea0003800000 */
.L_x_127:
[----:B------:R-:W-:Y:S01]  /*1570*/  VIADD R10, R10, 0x1 ;  /* 0x000000010a0a7836 */ /* 0x000fe20000000000 */
[----:B------:R2:W-:Y:S04]  /*1580*/  SYNCS.ARRIVE.TRANS64.A1T0 RZ, [R3+URZ+0xb0], RZ ;  /* 0x0000b0ff03ff79a7 */ /* 0x0005e800081000ff */
[----:B------:R-:W-:-:S04]  /*1590*/  ISETP.NE.AND P0, PT, R10, 0x2, PT ;  /* 0x000000020a00780c */ /* 0x000fc80003f05270 */
[----:B------:R-:W-:Y:S02]  /*15a0*/  SEL R10, R10, RZ, P0 ;  /* 0x000000ff0a0a7207 */ /* 0x000fe40000000000 */
[----:B--2---:R-:W-:-:S04]  /*15b0*/  SEL R3, RZ, 0x1, P0 ;  /* 0x00000001ff037807 */ /* 0x004fc80000000000 */
[----:B------:R-:W-:-:S07]  /*15c0*/  LOP3.LUT R8, R8, R3, RZ, 0x3c, !PT ;  /* 0x0000000308087212 */ /* 0x000fce00078e3cff */
.L_x_18:
[----:B------:R-:W-:Y:S01]  /*15d0*/  UMOV UR4, 0x400 ;  /* 0x0000040000047882 */ /* 0x000fe20000000000 */
[----:B------:R-:W-:Y:S01]  /*15e0*/  SHF.L.U32 R2, R15, 0x1f, RZ ;  /* 0x0000001f0f027819 */ /* 0x000fe200000006ff */
[----:B-1----:R-:W-:Y:S01]  /*15f0*/  ULEA UR4, UR37, UR4, 0x18 ;  /* 0x0000000425047291 */ /* 0x002fe2000f8ec0ff */
[----:B------:R-:W-:Y:S01]  /*1600*/  R2UR UR35, R21 ;  /* 0x00000000152372ca */ /* 0x000fe200000e0000 */
[----:B------:R-:W-:Y:S01]  /*1610*/  UISETP.GE.U32.AND UP0, UPT, UR13, 0x3f, UPT ;  /* 0x0000003f0d00788c */ /* 0x000fe2000bf06070 */
[----:B------:R-:W-:Y:S01]  /*1620*/  R2UR UR11, R20 ;  /* 0x00000000140b72ca */ /* 0x000fe200000e0000 */
[----:B------:R-:W-:Y:S01]  /*1630*/  ULEA UR8, UR6, UR4, 0x3 ;  /* 0x0000000406087291 */ /* 0x000fe2000f8e18ff */
[----:B------:R-:W-:-:S08]  /*1640*/  UMOV UR24, URZ ;  /* 0x000000ff00187c82 */ /* 0x000fd00008000000 */
[----:B------:R1:W2:Y:S01]  /*1650*/  SYNCS.PHASECHK.TRANS64.TRYWAIT P0, [UR8+0x10], R2 ;  /* 0x00001002ff0075a7 */ /* 0x0002a20008001108 */
[----:B------:R-:W-:Y:S02]  /*1660*/  USHF.L.U32 UR35, UR35, 0x7, URZ ;  /* 0x0000000723237899 */ /* 0x000fe400080006ff */
[----:B------:R-:W-:Y:S01]  /*1670*/  USHF.L.U32 UR11, UR11, 0x8, URZ ;  /* 0x000000080b0b7899 */ /* 0x000fe200080006ff */
[----:B------:R-:W-:Y:S11]  /*1680*/  BRA.U !UP0, `(.L_x_20) ;  /* 0x0000000108a87547 */ /* 0x000ff6000b800000 */
[----:B------:R-:W-:Y:S01]  /*1690*/  UMOV UR16, URZ ;  /* 0x000000ff00107c82 */ /* 0x000fe20008000000 */
[----:B------:R-:W-:-:S05]  /*16a0*/  UMOV UR17, UR6 ;  /* 0x0000000600117c82 */ /* 0x000fca0008000000 */
.L_x_25:
[----:B-1----:R-:W-:Y:S01]  /*16b0*/  ULEA UR33, UR17, UR4, 0x3 ;  /* 0x0000000411217291 */ /* 0x002fe2000f8e18ff */
[----:B--2---:R-:W-:Y:S01]  /*16c0*/  @!P5 MOV R3, 0x6000 ;  /* 0x000060000003d802 */ /* 0x004fe20000000f00 */
[----:B--2---:R-:W-:Y:S10]  /*16d0*/  @P0 BRA `(.L_x_21) ;  /* 0x00000000000c0947 */ /* 0x004ff40003800000 */
[----:B------:R-:W-:-:S04]  /*16e0*/  SHF.L.U32 R5, R15, 0x1f, RZ ;  /* 0x0000001f0f057819 */ /* 0x000fc800000006ff */
[----:B------:R-:W2:Y:S02]  /*16f0*/  SYNCS.PHASECHK.TRANS64.TRYWAIT P0, [UR33+0x10], R5 ;  /* 0x00001005ff0075a7 */ /* 0x000ea40008001121 */
[----:B--2---:R-:W-:Y:S05]  /*1700*/  @!P0 BRA `(.L_x_22) ;  /* 0x0000009000dc8947 */ /* 0x004fea0003800000 */
.L_x_21:
[----:B------:R2:W-:Y:S01]  /*1710*/  @!P5 SYNCS.ARRIVE.TRANS64 RZ, [UR33], R3 ;  /* 0x00000003ffffd9a7 */ /* 0x0005e20008000021 */
[----:B------:R-:W-:Y:S04]  /*1720*/  BSSY.RECONVERGENT B0, `(.L_x_23) ;  /* 0x0000003000007945 */ /* 0x000fe80003800200 */
[----:B------:R-:W-:Y:S05]  /*1730*/  @P4 BRA `(.L_x_24) ;  /* 0x0000000000044947 */ /* 0x000fea0003800000 */
[----:B------:R-:W-:Y:S05]  /*1740*/  BPT.TRAP 0x1 ;  /* 0x000000040000795c */ /* 0x000fea0000300000 */
.L_x_24:
[----:B------:R-:W-:Y:S05]  /*1750*/  BSYNC.RECONVERGENT B0 ;  /* 0x0000000000007941 */ /* 0x000fea0003800200 */
.L_x_23:
[----:B------:R-:W-:Y:S02]  /*1760*/  UIADD3 UR6, UPT, UPT, UR17, 0x1, URZ ;  /* 0x0000000111067890 */ /* 0x000fe4000fffe0ff */
[----:B------:R-:W-:Y:S02]  /*1770*/  ULEA UR32, UR17, UR4, 0xd ;  /* 0x0000000411207291 */ /* 0x000fe4000f8e68ff */
[----:B------:R-:W-:Y:S02]  /*1780*/  UISETP.NE.AND UP0, UPT, UR6, 0x2, UPT ;  /* 0x000000020600788c */ /* 0x000fe4000bf05270 */
[----:B------:R-:W-:Y:S02]  /*1790*/  UIADD3 UR26, UP1, UPT, UR22, 0x80, URZ ;  /* 0x00000080161a7890 */ /* 0x000fe4000ff3e0ff */
[----:B------:R-:W-:Y:S02]  /*17a0*/  USEL UR9, URZ, 0x1, UP0 ;  /* 0x00000001ff097887 */ /* 0x000fe40008000000 */
[----:B------:R-:W-:-:S02]  /*17b0*/  USEL UR6, UR6, URZ, UP0 ;  /* 0x000000ff06067287 */ /* 0x000fc40008000000 */
[----:B------:R-:W-:Y:S02]  /*17c0*/  UIADD3 UR20, UP0, UPT, UR22, 0x180, URZ ;  /* 0x0000018016147890 */ /* 0x000fe4000ff1e0ff */
[----:B------:R-:W-:Y:S01]  /*17d0*/  ULEA UR8, UR6, UR4, 0x3 ;  /* 0x0000000406087291 */ /* 0x000fe2000f8e18ff */
[----:B------:R-:W-:Y:S01]  /*17e0*/  LOP3.LUT R15, R15, UR9, RZ, 0x3c, !PT ;  /* 0x000000090f0f7c12 */ /* 0x000fe2000f8e3cff */
[----:B------:R-:W-:Y:S02]  /*17f0*/  USHF.L.U32 UR34, UR16, 0x5, URZ ;  /* 0x0000000510227899 */ /* 0x000fe400080006ff */
[----:B------:R-:W-:Y:S01]  /*1800*/  UIADD3.X UR27, UPT, UPT, URZ, UR23, URZ, UP1, !UPT ;  /* 0x00000017ff1b7290 */ /* 0x000fe20008ffe4ff */
[----:B-1----:R-:W-:Y:S01]  /*1810*/  SHF.L.U32 R2, R15, 0x1f, RZ ;  /* 0x0000001f0f027819 */ /* 0x002fe200000006ff */
[----:B------:R-:W-:Y:S02]  /*1820*/  UIADD3 UR32, UPT, UPT, UR32, 0x10800, URZ ;  /* 0x0001080020207890 */ /* 0x000fe4000fffe0ff */
[----:B------:R-:W-:Y:S01]  /*1830*/  UIADD3.X UR21, UPT, UPT, URZ, UR23, URZ, UP0, !UPT ;  /* 0x00000017ff157290 */ /* 0x000fe200087fe4ff */
[----:B------:R1:W1:Y:S01]  /*1840*/  SYNCS.PHASECHK.TRANS64.TRYWAIT P0, [UR8+0x10], R2 ;  /* 0x00001002ff0075a7 */ /* 0x0002620008001108 */
[----:B------:R-:W-:Y:S01]  /*1850*/  ULEA UR8, UR17, UR4, 0xe ;  /* 0x0000000411087291 */ /* 0x000fe2000f8e70ff */
[----:B------:R-:W-:Y:S01]  /*1860*/  UMOV UR18, 0x0 ;  /* 0x0000000000127882 */ /* 0x000fe20000000000 */
[----:B------:R-:W-:-:S02]  /*1870*/  UMOV UR19, 0x10000000 ;  /* 0x1000000000137882 */ /* 0x000fc40000000000 */
[----:B------:R-:W-:Y:S01]  /*1880*/  UIADD3 UR8, UPT, UPT, UR8, 0x14800, URZ ;  /* 0x0001480008087890 */ /* 0x000fe2000fffe0ff */
[----:B------:R1:W-:Y:S01]  /*1890*/  UTMALDG.3D [UR32], [UR26], desc[UR18] ;  /* 0x000012201a0075b4 */ /* 0x0003e20008011000 */
[----:B------:R-:W-:Y:S01]  /*18a0*/  UMOV UR12, UR36 ;  /* 0x00000024000c7c82 */ /* 0x000fe20008000000 */
[----:B------:R-:W-:Y:S01]  /*18b0*/  UMOV UR9, UR33 ;  /* 0x0000002100097c82 */ /* 0x000fe20008000000 */
[----:B------:R-:W-:Y:S01]  /*18c0*/  UMOV UR10, UR34 ;  /* 0x00000022000a7c82 */ /* 0x000fe20008000000 */
[----:B------:R-:W-:Y:S01]  /*18d0*/  UIADD3 UR16, UPT, UPT, UR16, 0x1, URZ ;  /* 0x0000000110107890 */ /* 0x000fe2000fffe0ff */
[----:B------:R-:W-:Y:S01]  /*18e0*/  UMOV UR24, UR5 ;  /* 0x0000000500187c82 */ /* 0x000fe20008000000 */
[----:B------:R-:W-:Y:S02]  /*18f0*/  UMOV UR17, UR6 ;  /* 0x0000000600117c82 */ /* 0x000fe40008000000 */
[----:B------:R1:W-:Y:S01]  /*1900*/  UTMALDG.3D [UR8], [UR20], desc[UR18] ;  /* 0x00001208140075b4 */ /* 0x0003e20008011000 */
[----:B------:R-:W-:-:S09]  /*1910*/  UISETP.NE.AND UP0, UPT, UR16, UR5, UPT ;  /* 0x000000051000728c */ /* 0x000fd2000bf05270 */
[----:B------:R-:W-:Y:S05]  /*1920*/  BRA.U UP0, `(.L_x_25) ;  /* 0xfffffffd00607547 */ /* 0x000fea000b83ffff */
.L_x_20:
[----:B-1----:R-:W-:Y:S01]  /*1930*/  ULEA UR8, UR6, UR4, 0x3 ;  /* 0x0000000406087291 */ /* 0x002fe2000f8e18ff */
[----:B------:R-:W-:Y:S01]  /*1940*/  SHF.L.U32 R2, R15, 0x1f, RZ ;  /* 0x0000001f0f027819 */ /* 0x000fe200000006ff */
[----:B------:R-:W-:Y:S01]  /*1950*/  @!P1 SYNCS.ARRIVE.TRANS64.A1T0 RZ, [UR4+0x68], RZ ;  /* 0x000068ffffff99a7 */ /* 0x000fe20008100004 */
[----:B------:R-:W-:-:S06]  /*1960*/  UISETP.GT.AND UP0, UPT, UR15, UR14, UPT ;  /* 0x0000000e0f00728c */ /* 0x000fcc000bf04270 */
[----:B--2---:R1:W2:Y:S03]  /*1970*/  SYNCS.PHASECHK.TRANS64.TRYWAIT P0, [UR8+0x10], R2 ;  /* 0x00001002ff0075a7 */ /* 0x0042a60008001108 */
[----:B------:R-:W-:Y:S05]  /*1980*/  BRA.U !UP0, `(.L_x_26) ;  /* 0x0000000108ac7547 */ /* 0x000fea000b800000 */
[----:B------:R-:W-:Y:S01]  /*1990*/  UIADD3 UR21, UPT, UPT, UR7, UR24, URZ ;  /* 0x0000001807157290 */ /* 0x000fe2000fffe0ff */
[----:B------:R-:W-:-:S11]  /*19a0*/  UMOV UR25, UR6 ;  /* 0x0000000600197c82 */ /* 0x000fd60008000000 */
.L_x_31:
[----:B-1----:R-:W-:Y:S01]  /*19b0*/  ULEA UR17, UR25, UR4, 0x3 ;  /* 0x0000000419117291 */ /* 0x002fe2000f8e18ff */
[----:B--2---:R-:W-:Y:S01]  /*19c0*/  @!P5 MOV R3, 0x6000 ;  /* 0x000060000003d802 */ /* 0x004fe20000000f00 */
[----:B--2---:R-:W-:Y:S10]  /*19d0*/  @P0 BRA `(.L_x_27) ;  /* 0x00000000000c0947 */ /* 0x004ff40003800000 */
[----:B------:R-:W-:-:S04]  /*19e0*/  SHF.L.U32 R5, R15, 0x1f, RZ ;  /* 0x0000001f0f057819 */ /* 0x000fc800000006ff */
[----:B------:R-:W2:Y:S02]  /*19f0*/  SYNCS.PHASECHK.TRANS64.TRYWAIT P0, [UR17+0x10], R5 ;  /* 0x00001005ff0075a7 */ /* 0x000ea40008001111 */
[----:B--2---:R-:W-:Y:S05]  /*1a00*/  @!P0 BRA `(.L_x_28) ;  /* 0x0000009000348947 */ /* 0x004fea0003800000 */
.L_x_27:
[----:B------:R2:W-:Y:S01]  /*1a10*/  @!P5 SYNCS.ARRIVE.TRANS64 RZ, [UR17], R3 ;  /* 0x00000003ffffd9a7 */ /* 0x0005e20008000011 */
[----:B------:R-:W-:Y:S04]  /*1a20*/  BSSY.RECONVERGENT B0, `(.L_x_29) ;  /* 0x0000003000007945 */ /* 0x000fe80003800200 */
[----:B------:R-:W-:Y:S05]  /*1a30*/  @P4 BRA `(.L_x_30) ;  /* 0x0000000000044947 */ /* 0x000fea0003800000 */
[----:B------:R-:W-:Y:S05]  /*1a40*/  BPT.TRAP 0x1 ;  /* 0x000000040000795c */ /* 0x000fea0000300000 */
.L_x_30:
[----:B------:R-:W-:Y:S05]  /*1a50*/  BSYNC.RECONVERGENT B0 ;  /* 0x0000000000007941 */ /* 0x000fea0003800200 */
.L_x_29:
        /* <DEDUP_REMOVED lines=10> */
[----:B------:R-:W-:Y:S01]  /*1b00*/  UIADD3 UR16, UPT, UPT, UR16, 0x10800, URZ ;  /* 0x0001080010107890 */ /* 0x000fe2000fffe0ff */
[----:B-1----:R-:W-:Y:S01]  /*1b10*/  SHF.L.U32 R2, R15, 0x1f, RZ ;  /* 0x0000001f0f027819 */ /* 0x002fe200000006ff */
[----:B------:R-:W-:Y:S02]  /*1b20*/  UIADD3.X UR31, UPT, UPT, URZ, UR23, URZ, UP1, !UPT ;  /* 0x00000017ff1f7290 */ /* 0x000fe40008ffe4ff */
[----:B------:R-:W-:Y:S01]  /*1b30*/  UIADD3.X UR29, UPT, UPT, URZ, UR23, URZ, UP0, !UPT ;  /* 0x00000017ff1d7290 */ /* 0x000fe200087fe4ff */
[----:B------:R1:W1:Y:S01]  /*1b40*/  SYNCS.PHASECHK.TRANS64.TRYWAIT P0, [UR8+0x10], R2 ;  /* 0x00001002ff0075a7 */ /* 0x0002620008001108 */
[----:B------:R-:W-:Y:S01]  /*1b50*/  ULEA UR8, UR25, UR4, 0xe ;  /* 0x0000000419087291 */ /* 0x000fe2000f8e70ff */
[----:B------:R-:W-:Y:S01]  /*1b60*/  UMOV UR26, 0x0 ;  /* 0x00000000001a7882 */ /* 0x000fe20000000000 */
[----:B------:R-:W-:-:S02]  /*1b70*/  UMOV UR27, 0x10000000 ;  /* 0x10000000001b7882 */ /* 0x000fc40000000000 */
[----:B------:R-:W-:Y:S01]  /*1b80*/  UIADD3 UR8, UPT, UPT, UR8, 0x14800, URZ ;  /* 0x0001480008087890 */ /* 0x000fe2000fffe0ff */
[----:B------:R-:W-:Y:S01]  /*1b90*/  UMOV UR19, UR35 ;  /* 0x0000002300137c82 */ /* 0x000fe20008000000 */
[----:B------:R-:W-:Y:S01]  /*1ba0*/  UMOV UR20, UR36 ;  /* 0x0000002400147c82 */ /* 0x000fe20008000000 */
[----:B------:R-:W-:Y:S01]  /*1bb0*/  UMOV UR12, UR36 ;  /* 0x00000024000c7c82 */ /* 0x000fe20008000000 */
[----:B------:R-:W-:Y:S01]  /*1bc0*/  UMOV UR9, UR17 ;  /* 0x0000001100097c82 */ /* 0x000fe20008000000 */
[----:B------:R-:W-:Y:S01]  /*1bd0*/  UMOV UR10, UR18 ;  /* 0x00000012000a7c82 */ /* 0x000fe20008000000 */
[----:B------:R1:W-:Y:S01]  /*1be0*/  UTMALDG.3D [UR16], [UR30], desc[UR26] ;  /* 0x00001a101e0075b4 */ /* 0x0003e20008011000 */
[----:B------:R-:W-:Y:S01]  /*1bf0*/  UIADD3 UR24, UPT, UPT, UR24, 0x1, URZ ;  /* 0x0000000118187890 */ /* 0x000fe2000fffe0ff */
[----:B------:R-:W-:-:S03]  /*1c00*/  UMOV UR25, UR6 ;  /* 0x0000000600197c82 */ /* 0x000fc60008000000 */
[----:B------:R-:W-:Y:S01]  /*1c10*/  UISETP.NE.AND UP0, UPT, UR24, UR21, UPT ;  /* 0x000000151800728c */ /* 0x000fe2000bf05270 */
[----:B------:R1:W-:Y:S08]  /*1c20*/  UTMALDG.3D [UR8], [UR28], desc[UR26] ;  /* 0x00001a081c0075b4 */ /* 0x0003f00008011000 */
[----:B------:R-:W-:Y:S05]  /*1c30*/  BRA.U UP0, `(.L_x_31) ;  /* 0xfffffffd005c7547 */ /* 0x000fea000b83ffff */
.L_x_26:
[----:B-1----:R-:W-:Y:S01]  /*1c40*/  LEA R2, R14, UR4, 0x3 ;  /* 0x000000040e027c11 */ /* 0x002fe2000f8e18ff */
[----:B------:R-:W-:Y:S01]  /*1c50*/  NOP ;  /* 0x0000000000007918 */ /* 0x000fe20000000000 */
[----:B--2---:R-:W-:Y:S02]  /*1c60*/  SHF.L.U32 R3, R12, 0x1f, RZ ;  /* 0x0000001f0c037819 */ /* 0x004fe400000006ff */
[----:B------:R-:W-:Y:S02]  /*1c70*/  LEA R4, R14, UR4, 0x4 ;  /* 0x000000040e047c11 */ /* 0x000fe4000f8e20ff */
[----:B------:R-:W1:Y:S02]  /*1c80*/  SYNCS.PHASECHK.TRANS64.TRYWAIT P0, [R2+URZ+0x70], R3 ;  /* 0x00007003020075a7 */ /* 0x000e6400080011ff */
[----:B-1----:R-:W-:Y:S05]  /*1c90*/  @!P0 BRA `(.L_x_32) ;  /* 0x0000008c00a88947 */ /* 0x002fea0003800000 */
.L_x_130:
[----:B------:R-:W2:Y:S01]  /*1ca0*/  LDS.128 R4, [R4+0xe0] ;  /* 0x0000e00004047984 */ /* 0x000ea20000000c00 */
[----:B---3--:R-:W-:Y:S01]  /*1cb0*/  ISETP.GE.AND P0, PT, R72, 0x1, PT ;  /* 0x000000014800780c */ /* 0x008fe20003f06270 */
[----:B-1----:R-:W-:Y:S01]  /*1cc0*/  VIADD R2, R2, 0x80 ;  /* 0x0000008002027836 */ /* 0x002fe20000000000 */
[----:B------:R-:W-:Y:S01]  /*1cd0*/  @!PT LDS RZ, [RZ] ;  /* 0x00000000fffff984 */ /* 0x000fe20000000800 */
[----:B------:R-:W-:Y:S01]  /*1ce0*/  @!PT LDS RZ, [RZ] ;  /* 0x00000000fffff984 */ /* 0x000fe20000000800 */
[----:B------:R-:W-:Y:S01]  /*1cf0*/  @!PT LDS RZ, [RZ] ;  /* 0x00000000fffff984 */ /* 0x000fe20000000800 */
[----:B------:R-:W-:Y:S01]  /*1d00*/  @!PT LDS RZ, [RZ] ;  /* 0x00000000fffff984 */ /* 0x000fe20000000800 */
[----:B------:R1:W-:Y:S06]  /*1d10*/  MEMBAR.ALL.CTA ;  /* 0x0000000000007992 */ /* 0x0003ec0000008000 */
[----:B-1----:R-:W1:Y:S01]  /*1d20*/  FENCE.VIEW.ASYNC.S ;  /* 0x00000000000073c6 */ /* 0x002e620000000000 */
[----:B------:R-:W-:-:S04]  /*1d30*/  PRMT R2, RZ, 0x654, R2 ;  /* 0x00000654ff027816 */ /* 0x000fc80000000002 */
[----:B-1----:R1:W-:Y:S01]  /*1d40*/  SYNCS.ARRIVE.TRANS64.RED.A1T0 RZ, [R2+URZ], RZ ;  /* 0x000000ff02ff79a7 */ /* 0x0023e200081004ff */
[----:B--2---:R-:W-:-:S13]  /*1d50*/  LOP3.LUT P2, RZ, R6, 0x1, RZ, 0xc0, !PT ;  /* 0x0000000106ff7812 */ /* 0x004fda000784c0ff */
[----:B------:R-:W-:Y:S01]  /*1d60*/  @P2 SHF.R.U32.HI R3, RZ, 0x10, R5 ;  /* 0x00000010ff032819 */ /* 0x000fe20000011605 */
[----:B------:R-:W-:Y:S01]  /*1d70*/  VOTEU.ANY UP0, P2 ;  /* 0x0000000000ff7886 */ /* 0x000fe20001000100 */
[----:B------:R-:W-:Y:S02]  /*1d80*/  @P2 MOV R13, R4 ;  /* 0x00000004000d2202 */ /* 0x000fe40000000f00 */
[----:B------:R-:W-:Y:S02]  /*1d90*/  @P2 R2UR.BROADCAST UR8, R3 ;  /* 0x00000000030822ca */ /* 0x000fe400008e0000 */
[----:B------:R-:W-:-:S11]  /*1da0*/  @P2 LOP3.LUT R11, R5, 0xffff, RZ, 0xc0, !PT ;  /* 0x0000ffff050b2812 */ /* 0x000fd600078ec0ff */
[----:B------:R-:W-:Y:S01]  /*1db0*/  @UP0 UMOV UR36, UR8 ;  /* 0x0000000800240c82 */ /* 0x000fe20008000000 */
[----:B-1----:R-:W-:Y:S05]  /*1dc0*/  @!P0 BRA `(.L_x_33) ;  /* 0x0000000000b88947 */ /* 0x002fea0003800000 */
[----:B------:R-:W4:Y:S01]  /*1dd0*/  LDC.64 R4, c[0x0][0xb18] ;  /* 0x0002c600ff047b82 */ /* 0x000f220000000a00 */
[----:B------:R-:W-:-:S07]  /*1de0*/  ISETP.NE.AND P3, PT, R72, 0x1, PT ;  /* 0x000000014800780c */ /* 0x000fce0003f65270 */
[----:B------:R-:W1:Y:S08]  /*1df0*/  LDC.64 R6, c[0x0][0xb10] ;  /* 0x0002c400ff067b82 */ /* 0x000e700000000a00 */
[----:B------:R-:W2:Y:S08]  /*1e00*/  LDC R16, c[0x0][0xb20] ;  /* 0x0002c800ff107b82 */ /* 0x000eb00000000800 */
[----:B------:R-:W3:Y:S01]  /*1e10*/  LDC R18, c[0x0][0xb0c] ;  /* 0x0002c300ff127b82 */ /* 0x000ee20000000800 */
[----:B----4-:R-:W-:Y:S01]  /*1e20*/  IMAD.HI.U32 R17, R0, R5, RZ ;  /* 0x0000000500117227 */ /* 0x010fe200078e00ff */
[----:B------:R-:W-:-:S03]  /*1e30*/  ISETP.NE.AND P0, PT, R4, 0x1, PT ;  /* 0x000000010400780c */ /* 0x000fc60003f05270 */
[----:B------:R-:W-:-:S03]  /*1e40*/  IMAD.HI.U32 R5, R11, R5, RZ ;  /* 0x000000050b057227 */ /* 0x000fc600078e00ff */
[----:B------:R-:W4:Y:S01]  /*1e50*/  LDC.64 R2, c[0x0][0xb28] ;  /* 0x0002ca00ff027b82 */ /* 0x000f220000000a00 */
[----:B-1----:R-:W-:-:S04]  /*1e60*/  IMAD.HI.U32 R20, R9, R6, RZ ;  /* 0x0000000609147227 */ /* 0x002fc800078e00ff */
[----:B------:R-:W-:Y:S01]  /*1e70*/  IMAD.HI.U32 R22, R13, R6, RZ ;  /* 0x000000060d167227 */ /* 0x000fe200078e00ff */
[----:B------:R-:W-:Y:S02]  /*1e80*/  SHF.R.U32.HI R20, RZ, R7, R20 ;  /* 0x00000007ff147219 */ /* 0x000fe40000011614 */
[-C--:B--2---:R-:W-:Y:S02]  /*1e90*/  SHF.R.U32.HI R17, RZ, R16.reuse, R17 ;  /* 0x00000010ff117219 */ /* 0x084fe40000011611 */
[----:B------:R-:W-:Y:S02]  /*1ea0*/  SHF.R.U32.HI R16, RZ, R16, R5 ;  /* 0x00000010ff107219 */ /* 0x000fe40000011605 */
[----:B------:R-:W-:Y:S02]  /*1eb0*/  SEL R17, R0, R17, !P0 ;  /* 0x0000001100117207 */ /* 0x000fe40004000000 */
[----:B------:R-:W-:Y:S02]  /*1ec0*/  SHF.R.U32.HI R22, RZ, R7, R22 ;  /* 0x00000007ff167219 */ /* 0x000fe40000011616 */
[----:B---3--:R-:W-:-:S02]  /*1ed0*/  ISETP.NE.AND P1, PT, R18, 0x1, PT ;  /* 0x000000011200780c */ /* 0x008fc40003f25270 */
[----:B------:R-:W-:Y:S02]  /*1ee0*/  SEL R5, R11, R16, !P0 ;  /* 0x000000100b057207 */ /* 0x000fe40004000000 */
[----:B------:R-:W-:Y:S02]  /*1ef0*/  SEL R19, R9, R20, !P1 ;  /* 0x0000001409137207 */ /* 0x000fe40004800000 */
[----:B------:R-:W-:Y:S01]  /*1f00*/  SEL R7, R13, R22, !P1 ;  /* 0x000000160d077207 */ /* 0x000fe20004800000 */
[----:B----4-:R-:W-:-:S04]  /*1f10*/  IMAD.HI.U32 R20, R17, R2, RZ ;  /* 0x0000000211147227 */ /* 0x010fc800078e00ff */
[----:B------:R-:W-:Y:S01]  /*1f20*/  IMAD.HI.U32 R6, R19, R2, RZ ;  /* 0x0000000213067227 */ /* 0x000fe200078e00ff */
[----:B------:R-:W-:-:S04]  /*1f30*/  @P3 SHF.R.U32.HI R17, RZ, R3, R20 ;  /* 0x00000003ff113219 */ /* 0x000fc80000011614 */
        /* <DEDUP_REMOVED lines=8> */
[----:B------:R-:W-:-:S04]  /*1fc0*/  @!P0 IMAD.HI.U32 R16, R7, R2, RZ ;  /* 0x0000000207108227 */ /* 0x000fc800078e00ff */
[----:B------:R-:W-:Y:S01]  /*1fd0*/  IMAD.MOV R2, RZ, RZ, -R6 ;  /* 0x000000ffff027224 */ /* 0x000fe200078e0a06 */
[----:B------:R-:W-:-:S03]  /*1fe0*/  @!P0 SHF.R.U32.HI R16, RZ, R3, R16 ;  /* 0x00000003ff108219 */ /* 0x000fc60000011610 */
[----:B------:R-:W-:Y:S01]  /*1ff0*/  IMAD R2, R72, R2, R5 ;  /* 0x0000000248027224 */ /* 0x000fe200078e0205 */
[----:B------:R-:W-:Y:S02]  /*2000*/  @!P0 SEL R3, R7, R16, !P3 ;  /* 0x0000001007038207 */ /* 0x000fe40005800000 */
[----:B------:R-:W-:-:S03]  /*2010*/  IADD3 R16, PT, PT, -R5, RZ, RZ ;  /* 0x000000ff05107210 */ /* 0x000fc60007ffe1ff */
[--C-:B------:R-:W-:Y:S02]  /*2020*/  @!P0 IMAD.IADD R6, R6, 0x1, -R3.reuse ;  /* 0x0000000106068824 */ /* 0x100fe400078e0a03 */
[----:B------:R-:W-:Y:S01]  /*2030*/  @!P0 IMAD R3, R2, R19, R3 ;  /* 0x0000001302038224 */ /* 0x000fe200078e0203 */
[----:B------:R-:W-:Y:S01]  /*2040*/  IADD3 R2, PT, PT, -R7, RZ, RZ ;  /* 0x000000ff07027210 */ /* 0x000fe20007ffe1ff */
[----:B------:R-:W-:Y:S02]  /*2050*/  @!P0 IMAD R5, R72, R6, R7 ;  /* 0x0000000648058224 */ /* 0x000fe400078e0207 */
[----:B------:R-:W-:Y:S02]  /*2060*/  IMAD R11, R4, R16, R11 ;  /* 0x00000010040b7224 */ /* 0x000fe400078e020b */
[----:B------:R-:W-:Y:S02]  /*2070*/  @!P0 IMAD.MOV.U32 R7, RZ, RZ, R3 ;  /* 0x000000ffff078224 */ /* 0x000fe400078e0003 */
[----:B------:R-:W-:-:S02]  /*2080*/  IMAD R2, R18, R2, R13 ;  /* 0x0000000212027224 */ /* 0x000fc400078e020d */
[----:B------:R-:W-:Y:S02]  /*2090*/  IMAD R11, R5, R4, R11 ;  /* 0x00000004050b7224 */ /* 0x000fe400078e020b */
[----:B------:R-:W-:Y:S02]  /*20a0*/  IMAD R13, R7, R18, R2 ;  /* 0x00000012070d7224 */ /* 0x000fe400078e0202 */
.L_x_33:
[----:B------:R-:W1:Y:S02]  /*20b0*/  LDCU UR8, c[0x0][0xb30] ;  /* 0x00016600ff0877ac */ /* 0x000e640008000800 */
[----:B-1----:R-:W-:-:S09]  /*20c0*/  UISETP.NE.AND UP0, UPT, UR8, 0x1, UPT ;  /* 0x000000010800788c */ /* 0x002fd2000bf05270 */
[----:B------:R-:W-:Y:S05]  /*20d0*/  BRA.U UP0, `(.L_x_34) ;  /* 0x0000000100407547 */ /* 0x000fea000b800000 */
[----:B------:R-:W1:Y:S08]  /*20e0*/  LDC.64 R4, c[0x0][0xb10] ;  /* 0x0002c400ff047b82 */ /* 0x000e700000000a00 */
[----:B------:R-:W2:Y:S08]  /*20f0*/  LDC.64 R2, c[0x0][0xb18] ;  /* 0x0002c600ff027b82 */ /* 0x000eb00000000a00 */
[----:B------:R-:W3:Y:S08]  /*2100*/  LDC R6, c[0x0][0xb20] ;  /* 0x0002c800ff067b82 */ /* 0x000ef00000000800 */
[----:B------:R-:W4:Y:S01]  /*2110*/  LDC R16, c[0x0][0xb0c] ;  /* 0x0002c300ff107b82 */ /* 0x000f220000000800 */
[----:B-1----:R-:W-:-:S05]  /*2120*/  IMAD.HI.U32 R4, R13, R4, RZ ;  /* 0x000000040d047227 */ /* 0x002fca00078e00ff */
[----:B------:R-:W-:Y:S01]  /*2130*/  SHF.R.U32.HI R4, RZ, R5, R4 ;  /* 0x00000005ff047219 */ /* 0x000fe20000011604 */
[----:B--2---:R-:W-:Y:S01]  /*2140*/  IMAD.HI.U32 R3, R11, R3, RZ ;  /* 0x000000030b037227 */ /* 0x004fe200078e00ff */
[----:B------:R-:W-:-:S04]  /*2150*/  ISETP.NE.AND P0, PT, R2, 0x1, PT ;  /* 0x000000010200780c */ /* 0x000fc80003f05270 */
[----:B---3--:R-:W-:-:S04]  /*2160*/  SHF.R.U32.HI R6, RZ, R6, R3 ;  /* 0x00000006ff067219 */ /* 0x008fc80000011603 */
[----:B------:R-:W-:Y:S02]  /*2170*/  SEL R3, R11, R6, !P0 ;  /* 0x000000060b037207 */ /* 0x000fe40004000000 */
[----:B----4-:R-:W-:-:S04]  /*2180*/  ISETP.NE.AND P1, PT, R16, 0x1, PT ;  /* 0x000000011000780c */ /* 0x010fc80003f25270 */
[----:B------:R-:W-:-:S05]  /*2190*/  SEL R4, R13, R4, !P1 ;  /* 0x000000040d047207 */ /* 0x000fca0004800000 */
[----:B------:R-:W-:Y:S02]  /*21a0*/  IMAD.IADD R5, R3, 0x1, -R4 ;  /* 0x0000000103057824 */ /* 0x000fe400078e0a04 */
[----:B------:R-:W-:Y:S02]  /*21b0*/  IMAD.IADD R3, R4, 0x1, -R3 ;  /* 0x0000000104037824 */ /* 0x000fe400078e0a03 */
[----:B------:R-:W-:Y:S02]  /*21c0*/  IMAD R13, R5, R16, R13 ;  /* 0x00000010050d7224 */ /* 0x000fe400078e020d */
[----:B------:R-:W-:-:S07]  /*21d0*/  IMAD R11, R3, R2, R11 ;  /* 0x00000002030b7224 */ /* 0x000fce00078e020b */
.L_x_34:
[----:B------:R-:W-:Y:S01]  /*21e0*/  VIADD R14, R14, 0x1 ;  /* 0x000000010e0e7836 */ /* 0x000fe20000000000 */
[----:B------:R-:W-:Y:S01]  /*21f0*/  PLOP3.LUT P1, PT, PT, PT, PT, 0x80, 0x8 ;  /* 0x000000000008781c */ /* 0x000fe20003f2f070 */
[----:B------:R-:W-:Y:S02]  /*2200*/  IMAD.IADD R21, R13, 0x1, R156 ;  /* 0x000000010d157824 */ /* 0x000fe400078e029c */
[----:B------:R-:W-:Y:S01]  /*2210*/  IMAD.IADD R20, R11, 0x1, R154 ;  /* 0x000000010b147824 */ /* 0x000fe200078e029a */
[----:B------:R-:W-:-:S04]  /*2220*/  ISETP.NE.AND P0, PT, R14, 0x2, PT ;  /* 0x000000020e00780c */ /* 0x000fc80003f05270 */
[----:B------:R-:W-:Y:S02]  /*2230*/  SEL R3, RZ, 0x1, P0 ;  /* 0x00000001ff037807 */ /* 0x000fe40000000000 */
[----:B------:R-:W-:Y:S02]  /*2240*/  SEL R14, R14, RZ, P0 ;  /* 0x000000ff0e0e7207 */ /* 0x000fe40000000000 */
[----:B------:R-:W-:Y:S01]  /*2250*/  LOP3.LUT R12, R12, R3, RZ, 0x3c, !PT ;  /* 0x000000030c0c7212 */ /* 0x000fe200078e3cff */
[----:B------:R-:W-:Y:S06]  /*2260*/  @P2 BRA `(.L_x_35) ;  /* 0xfffffff000982947 */ /* 0x000fec000383ffff */
[----:B------:R-:W-:Y:S01]  /*2270*/  UIADD3 UR5, UPT, UPT, UR4, 0x10, URZ ;  /* 0x0000001004057890 */ /* 0x000fe2000fffe0ff */
[----:B------:R-:W-:-:S03]  /*2280*/  SHF.L.U32 R3, R15, 0x1f, RZ ;  /* 0x0000001f0f037819 */ /* 0x000fc600000006ff */
[----:B------:R-:W-:-:S09]  /*2290*/  ULEA UR4, UR6, UR5, 0x3 ;  /* 0x0000000506047291 */ /* 0x000fd2000f8e18ff */
[----:B------:R-:W1:Y:S02]  /*22a0*/  SYNCS.PHASECHK.TRANS64.TRYWAIT P0, [UR4], R3 ;  /* 0x00000003ff0075a7 */ /* 0x000e640008001104 */
[----:B-1----:R-:W-:Y:S05]  /*22b0*/  @!P0 BRA `(.L_x_36) ;  /* 0x0000008800348947 */ /* 0x002fea0003800000 */
.L_x_132:
[----:B------:R-:W-:-:S04]  /*22c0*/  UIADD3 UR6, UPT, UPT, UR6, 0x1, URZ ;  /* 0x0000000106067890 */ /* 0x000fc8000fffe0ff */
[----:B------:R-:W-:-:S04]  /*22d0*/  UISETP.NE.AND UP0, UPT, UR6, 0x2, UPT ;  /* 0x000000020600788c */ /* 0x000fc8000bf05270 */
[----:B------:R-:W-:Y:S02]  /*22e0*/  USEL UR4, URZ, 0x1, UP0 ;  /* 0x00000001ff047887 */ /* 0x000fe40008000000 */
[----:B------:R-:W-:-:S04]  /*22f0*/  USEL UR6, UR6, URZ, UP0 ;  /* 0x000000ff06067287 */ /* 0x000fc80008000000 */
[----:B------:R-:W-:Y:S01]  /*2300*/  ULEA UR6, UR6, UR5, 0x3 ;  /* 0x0000000506067291 */ /* 0x000fe2000f8e18ff */
[----:B-1----:R-:W-:-:S04]  /*2310*/  LOP3.LUT R3, R15, UR4, RZ, 0x3c, !PT ;  /* 0x000000040f037c12 */ /* 0x002fc8000f8e3cff */
[----:B------:R-:W-:Y:S01]  /*2320*/  SHF.L.U32 R3, R3, 0x1f, RZ ;  /* 0x0000001f03037819 */ /* 0x000fe200000006ff */
[----:B----4-:R-:W-:-:S07]  /*2330*/  IMAD.U32 R0, RZ, RZ, UR6 ;  /* 0x00000006ff007e24 */ /* 0x010fce000f8e00ff */
.L_x_37:
[----:B-1----:R1:W2:Y:S02]  /*2340*/  SYNCS.PHASECHK.TRANS64.TRYWAIT P0, [R0+URZ], R3 ;  /* 0x00000003000075a7 */ /* 0x0022a400080011ff */
[----:B--2---:R-:W-:Y:S05]  /*2350*/  @!P0 NANOSLEEP.SYNCS 0x989680 ;  /* 0x009896800000895d */ /* 0x004fea0003900000 */
[----:B------:R-:W2:Y:S02]  /*2360*/  @!P0 SYNCS.PHASECHK.TRANS64 P0, [R0+URZ], R3 ;  /* 0x00000003000085a7 */ /* 0x000ea400080010ff */
[----:B--2---:R-:W-:Y:S05]  /*2370*/  @P0 EXIT ;  /* 0x000000000000094d */ /* 0x004fea0003800000 */
[----:B------:R-:W-:Y:S05]  /*2380*/  BRA `(.L_x_37) ;  /* 0xfffffffc00ec7947 */ /* 0x000fea000383ffff */
.L_x_17:
[----:B------:R-:W-:-:S04]  /*2390*/  UISETP.NE.AND UP1, UPT, UR37, URZ, UPT ;  /* 0x000000ff2500728c */ /* 0x000fc8000bf25270 */
[----:B------:R-:W-:-:S09]  /*23a0*/  UISETP.NE.OR UP1, UPT, UR8, 0x1, UP1 ;  /* 0x000000010800788c */ /* 0x000fd20008f25670 */
[----:B------:R-:W-:Y:S05]  /*23b0*/  BRA.U UP1, `(.L_x_38) ;  /* 0x0000000501487547 */ /* 0x000fea000b800000 */
[----:B------:R-:W-:Y:S01]  /*23c0*/  ISETP.NE.AND P2, PT, R2, RZ, PT ;  /* 0x000000ff0200720c */ /* 0x000fe20003f45270 */
[----:B------:R-:W-:Y:S01]  /*23d0*/  IMAD.MOV.U32 R12, RZ, RZ, 0x1 ;  /* 0x00000001ff0c7424 */ /* 0x000fe200078e00ff */
[----:B------:R-:W-:Y:S02]  /*23e0*/  CS2R R10, SRZ ;  /* 0x00000000000a7805 */ /* 0x000fe4000001ff00 */
[----:B------:R-:W-:Y:S01]  /*23f0*/  CS2R R8, SRZ ;  /* 0x0000000000087805 */ /* 0x000fe2000001ff00 */
[----:B------:R-:W-:Y:S01]  /*2400*/  UMOV UR4, 0x400 ;  /* 0x0000040000047882 */ /* 0x000fe20000000000 */
[----:B------:R-:W-:Y:S01]  /*2410*/  UMOV UR6, URZ ;  /* 0x000000ff00067c82 */ /* 0x000fe20008000000 */
[----:B------:R-:W-:-:S12]  /*2420*/  ULEA UR37, UR37, UR4, 0x18 ;  /* 0x0000000425257291 */ /* 0x000fd8000f8ec0ff */
.L_x_42:
[----:B------:R-:W-:Y:S02]  /*2430*/  LEA R0, R8, UR37, 0x3 ;  /* 0x0000002508007c11 */ /* 0x000fe4000f8e18ff */
[----:B------:R-:W-:-:S03]  /*2440*/  SHF.L.U32 R5, R9, 0x1f, RZ ;  /* 0x0000001f09057819 */ /* 0x000fc600000006ff */
[----:B------:R-:W-:Y:S01]  /*2450*/  VIADD R4, R0, 0xc0 ;  /* 0x000000c000047836 */ /* 0x000fe20000000000 */
[----:B------:R-:W1:Y:S02]  /*2460*/  SYNCS.PHASECHK.TRANS64.TRYWAIT P0, [R0+URZ+0xb0], R5 ;  /* 0x0000b005000075a7 */ /* 0x000e6400080011ff */
[----:B-1----:R-:W-:Y:S05]  /*2470*/  @!P0 BRA `(.L_x_39) ;  /* 0x0000008400dc8947 */ /* 0x002fea0003800000 */
.L_x_133:
[----:B------:R-:W-:Y:S01]  /*2480*/  ULEA UR5, UR6, UR37, 0x3 ;  /* 0x0000002506057291 */ /* 0x000fe2000f8e18ff */
[----:B------:R-:W-:Y:S02]  /*2490*/  PRMT R4, RZ, 0x654, R4 ;  /* 0x00000654ff047816 */ /* 0x000fe40000000004 */
[----:B-1----:R-:W-:Y:S01]  /*24a0*/  SHF.L.U32 R5, R12, 0x1f, RZ ;  /* 0x0000001f0c057819 */ /* 0x002fe200000006ff */
[----:B------:R-:W-:Y:S01]  /*24b0*/  UIADD3 UR4, UPT, UPT, UR5, 0x70, URZ ;  /* 0x0000007005047890 */ /* 0x000fe2000fffe0ff */
[----:B------:R1:W-:Y:S05]  /*24c0*/  SYNCS.ARRIVE.TRANS64.RED.A1T0 RZ, [R4+URZ], RZ ;  /* 0x000000ff04ff79a7 */ /* 0x0003ea00081004ff */
[----:B------:R-:W-:Y:S01]  /*24d0*/  IMAD.U32 R7, RZ, RZ, UR4 ;  /* 0x00000004ff077e24 */ /* 0x000fe2000f8e00ff */
[----:B------:R-:W2:Y:S04]  /*24e0*/  SYNCS.PHASECHK.TRANS64.TRYWAIT P0, [UR5+0x80], R5 ;  /* 0x00008005ff0075a7 */ /* 0x000ea80008001105 */
[----:B------:R-:W-:Y:S01]  /*24f0*/  PRMT R6, R2, 0x654, R7 ;  /* 0x0000065402067816 */ /* 0x000fe20000000007 */
[----:B-1----:R-:W-:Y:S01]  /*2500*/  @!P2 IMAD.MOV.U32 R4, RZ, RZ, 0x10 ;  /* 0x00000010ff04a424 */ /* 0x002fe200078e00ff */
[----:B--2---:R-:W-:Y:S06]  /*2510*/  @!P0 BRA `(.L_x_40) ;  /* 0x0000008400c88947 */ /* 0x004fec0003800000 */
.L_x_135:
[----:B------:R-:W-:Y:S01]  /*2520*/  ULEA UR4, UR6, UR37, 0x4 ;  /* 0x0000002506047291 */ /* 0x000fe2000f8e20ff */
[----:B------:R-:W-:Y:S01]  /*2530*/  SEL R3, R6, R3, !P2 ;  /* 0x0000000306037207 */ /* 0x000fe20005000000 */
[----:B------:R-:W-:Y:S01]  /*2540*/  UIADD3 UR5, UPT, UPT, UR5, 0x70, URZ ;  /* 0x0000007005057890 */ /* 0x000fe2000fffe0ff */
[----:B-1----:R-:W-:Y:S01]  /*2550*/  LEA R0, R11, UR37, 0x3 ;  /* 0x000000250b007c11 */ /* 0x002fe2000f8e18ff */
[----:B------:R-:W-:Y:S01]  /*2560*/  UIADD3 UR4, UPT, UPT, UR4, 0xe0, URZ ;  /* 0x000000e004047890 */ /* 0x000fe2000fffe0ff */
[----:B------:R-:W-:Y:S01]  /*2570*/  SHF.L.U32 R5, R10, 0x1f, RZ ;  /* 0x0000001f0a057819 */ /* 0x000fe200000006ff */
[----:B------:R1:W-:Y:S01]  /*2580*/  @!P2 SYNCS.ARRIVE.TRANS64.RED RZ, [R3+URZ], R4 ;  /* 0x0000000403ffa9a7 */ /* 0x0003e200080004ff */
[----:B------:R-:W-:Y:S01]  /*2590*/  UIADD3 UR6, UPT, UPT, UR6, 0x1, URZ ;  /* 0x0000000106067890 */ /* 0x000fe2000fffe0ff */
[----:B------:R-:W-:-:S03]  /*25a0*/  VIADD R8, R8, 0x1 ;  /* 0x0000000108087836 */ /* 0x000fc60000000000 */
[----:B------:R-:W-:Y:S02]  /*25b0*/  UISETP.NE.AND UP0, UPT, UR6, 0x2, UPT ;  /* 0x000000020600788c */ /* 0x000fe4000bf05270 */
[----:B------:R-:W-:Y:S06]  /*25c0*/  UGETNEXTWORKID.BROADCAST [UR4], [UR5] ;  /* 0x00000000040073ca */ /* 0x000fec0008000100 */
[----:B------:R-:W-:Y:S01]  /*25d0*/  USEL UR4, URZ, 0x1, UP0 ;  /* 0x00000001ff047887 */ /* 0x000fe20008000000 */
[----:B------:R-:W-:Y:S01]  /*25e0*/  ISETP.NE.AND P0, PT, R8, 0x2, PT ;  /* 0x000000020800780c */ /* 0x000fe20003f05270 */
[----:B------:R-:W-:Y:S01]  /*25f0*/  USEL UR6, UR6, URZ, UP0 ;  /* 0x000000ff06067287 */ /* 0x000fe20008000000 */
[----:B------:R-:W2:Y:S03]  /*2600*/  SYNCS.PHASECHK.TRANS64.TRYWAIT P1, [R0+URZ+0x70], R5 ;  /* 0x00007005000075a7 */ /* 0x000ea600080211ff */
[----:B------:R-:W-:Y:S01]  /*2610*/  LOP3.LUT R12, R12, UR4, RZ, 0x3c, !PT ;  /* 0x000000040c0c7c12 */ /* 0x000fe2000f8e3cff */
[----:B-12---:R-:W-:Y:S07]  /*2620*/  @!P1 BRA `(.L_x_41) ;  /* 0x00000084009c9947 */ /* 0x006fee0003800000 */
.L_x_136:
[C---:B------:R-:W-:Y:S01]  /*2630*/  LEA R4, R11.reuse, UR37, 0x4 ;  /* 0x000000250b047c11 */ /* 0x040fe2000f8e20ff */
[----:B-1----:R-:W-:Y:S01]  /*2640*/  VIADD R0, R0, 0x80 ;  /* 0x0000008000007836 */ /* 0x002fe20000000000 */
[----:B------:R-:W-:Y:S01]  /*2650*/  SEL R8, R8, RZ, P0 ;  /* 0x000000ff08087207 */ /* 0x000fe20000000000 */
[----:B------:R-:W-:-:S03]  /*2660*/  VIADD R11, R11, 0x1 ;  /* 0x000000010b0b7836 */ /* 0x000fc60000000000 */
[----:B------:R-:W1:Y:S01]  /*2670*/  LDS.128 R4, [R4+0xe0] ;  /* 0x0000e00004047984 */ /* 0x000e620000000c00 */
[----:B------:R-:W-:Y:S02]  /*2680*/  PRMT R0, RZ, 0x654, R0 ;  /* 0x00000654ff007816 */ /* 0x000fe40000000000 */
[C---:B------:R-:W-:Y:S01]  /*2690*/  ISETP.NE.AND P1, PT, R11.reuse, 0x2, PT ;  /* 0x000000020b00780c */ /* 0x040fe20003f25270 */
[----:B------:R-:W-:Y:S01]  /*26a0*/  @!PT LDS RZ, [RZ] ;  /* 0x00000000fffff984 */ /* 0x000fe20000000800 */
[----:B------:R-:W-:Y:S01]  /*26b0*/  @!PT LDS RZ, [RZ] ;  /* 0x00000000fffff984 */ /* 0x000fe20000000800 */
[----:B------:R-:W-:Y:S01]  /*26c0*/  @!PT LDS RZ, [RZ] ;  /* 0x00000000fffff984 */ /* 0x000fe20000000800 */
[----:B------:R-:W-:Y:S01]  /*26d0*/  @!PT LDS RZ, [RZ] ;  /* 0x00000000fffff984 */ /* 0x000fe20000000800 */
[----:B------:R2:W-:Y:S06]  /*26e0*/  MEMBAR.ALL.CTA ;  /* 0x0000000000007992 */ /* 0x0005ec0000008000 */
[----:B--2---:R-:W2:Y:S01]  /*26f0*/  FENCE.VIEW.ASYNC.S ;  /* 0x00000000000073c6 */ /* 0x004ea20000000000 */
[----:B------:R-:W-:Y:S01]  /*2700*/  SEL R11, R11, RZ, P1 ;  /* 0x000000ff0b0b7207 */ /* 0x000fe20000800000 */
[----:B--2---:R2:W-:Y:S01]  /*2710*/  SYNCS.ARRIVE.TRANS64.RED.A1T0 RZ, [R0+URZ], RZ ;  /* 0x000000ff00ff79a7 */ /* 0x0045e200081004ff */
[----:B-1----:R-:W-:-:S02]  /*2720*/  LOP3.LUT P3, RZ, R6, 0x1, RZ, 0xc0, !PT ;  /* 0x0000000106ff7812 */ /* 0x002fc4000786c0ff */
[----:B------:R-:W-:-:S04]  /*2730*/  SEL R5, RZ, 0x1, P1 ;  /* 0x00000001ff057807 */ /* 0x000fc80000800000 */
[----:B------:R-:W-:Y:S02]  /*2740*/  LOP3.LUT R10, R10, R5, RZ, 0x3c, !PT ;  /* 0x000000050a0a7212 */ /* 0x000fe400078e3cff */
[----:B--2---:R-:W-:-:S04]  /*2750*/  SEL R0, RZ, 0x1, P0 ;  /* 0x00000001ff007807 */ /* 0x004fc80000000000 */
[----:B------:R-:W-:Y:S01]  /*2760*/  LOP3.LUT R9, R9, R0, RZ, 0x3c, !PT ;  /* 0x0000000009097212 */ /* 0x000fe200078e3cff */
[----:B------:R-:W-:Y:S06]  /*2770*/  @P3 BRA `(.L_x_42) ;  /* 0xfffffffc002c3947 */ /* 0x000fec000383ffff */
[----:B------:R-:W-:Y:S01]  /*2780*/  ULEA UR5, UR6, UR37, 0x3 ;  /* 0x0000002506057291 */ /* 0x000fe2000f8e18ff */
[----:B------:R-:W-:-:S08]  /*2790*/  SHF.L.U32 R3, R12, 0x1f, RZ ;  /* 0x0000001f0c037819 */ /* 0x000fd000000006ff */
[----:B------:R-:W1:Y:S02]  /*27a0*/  SYNCS.PHASECHK.TRANS64 P0, [UR5+0x80], R3 ;  /* 0x00008003ff0075a7 */ /* 0x000e640008001005 */
[----:B-1----:R-:W-:Y:S05]  /*27b0*/  @P0 BRA `(.L_x_43) ;  /* 0x0000000000080947 */ /* 0x002fea0003800000 */
[----:B------:R-:W1:Y:S02]  /*27c0*/  SYNCS.PHASECHK.TRANS64.TRYWAIT P0, [UR5+0x80], R3 ;  /* 0x00008003ff0075a7 */ /* 0x000e640008001105 */
[----:B-1----:R-:W-:Y:S05]  /*27d0*/  @!P0 BRA `(.L_x_44) ;  /* 0x0000008400448947 */ /* 0x002fea0003800000 */
.L_x_43:
[----:B------:R-:W-:-:S04]  /*27e0*/  UIADD3 UR4, UPT, UPT, UR6, 0x1, URZ ;  /* 0x0000000106047890 */ /* 0x000fc8000fffe0ff */
[----:B------:R-:W-:-:S04]  /*27f0*/  UISETP.NE.AND UP0, UPT, UR4, 0x2, UPT ;  /* 0x000000020400788c */ /* 0x000fc8000bf05270 */
[----:B------:R-:W-:Y:S02]  /*2800*/  USEL UR7, URZ, 0x1, UP0 ;  /* 0x00000001ff077887 */ /* 0x000fe40008000000 */
[----:B------:R-:W-:-:S04]  /*2810*/  USEL UR4, UR4, URZ, UP0 ;  /* 0x000000ff04047287 */ /* 0x000fc80008000000 */
[----:B------:R-:W-:Y:S01]  /*2820*/  ULEA UR4, UR4, UR37, 0x3 ;  /* 0x0000002504047291 */ /* 0x000fe2000f8e18ff */
[----:B-1----:R-:W-:-:S04]  /*2830*/  LOP3.LUT R3, R12, UR7, RZ, 0x3c, !PT ;  /* 0x000000070c037c12 */ /* 0x002fc8000f8e3cff */
[----:B------:R-:W-:-:S04]  /*2840*/  SHF.L.U32 R0, R3, 0x1f, RZ ;  /* 0x0000001f03007819 */ /* 0x000fc800000006ff */
[----:B------:R-:W1:Y:S02]  /*2850*/  SYNCS.PHASECHK.TRANS64 P0, [UR4+0x80], R0 ;  /* 0x00008000ff0075a7 */ /* 0x000e640008001004 */
[----:B-1----:R-:W-:Y:S05]  /*2860*/  @P0 EXIT ;  /* 0x000000000000094d */ /* 0x002fea0003800000 */
[----:B------:R-:W-:Y:S02]  /*2870*/  SHF.L.U32 R3, R3, 0x1f, RZ ;  /* 0x0000001f03037819 */ /* 0x000fe400000006ff */
[----:B------:R-:W-:-:S07]  /*2880*/  MOV R0, UR4 ;  /* 0x0000000400007c02 */ /* 0x000fce0008000f00 */
.L_x_45:
[----:B-1----:R1:W2:Y:S02]  /*2890*/  SYNCS.PHASECHK.TRANS64.TRYWAIT P0, [R0+URZ+0x80], R3 ;  /* 0x00008003000075a7 */ /* 0x0022a400080011ff */
[----:B--2---:R-:W-:Y:S05]  /*28a0*/  @!P0 NANOSLEEP.SYNCS 0x989680 ;  /* 0x009896800000895d */ /* 0x004fea0003900000 */
[----:B------:R-:W2:Y:S02]  /*28b0*/  @!P0 SYNCS.PHASECHK.TRANS64 P0, [R0+URZ+0x80], R3 ;  /* 0x00008003000085a7 */ /* 0x000ea400080010ff */
[----:B--2---:R-:W-:Y:S05]  /*28c0*/  @P0 EXIT ;  /* 0x000000000000094d */ /* 0x004fea0003800000 */
[----:B------:R-:W-:Y:S05]  /*28d0*/  BRA `(.L_x_45) ;  /* 0xfffffffc00ec7947 */ /* 0x000fea000383ffff */
.L_x_38:
[----:B------:R-:W-:-:S09]  /*28e0*/  UISETP.NE.AND UP1, UPT, UR8, URZ, UPT ;  /* 0x000000ff0800728c */ /* 0x000fd2000bf25270 */
[----:B------:R-:W-:Y:S05]  /*28f0*/  BRA.U UP1, `(.L_x_46) ;  /* 0x0000000d01347547 */ /* 0x000fea000b800000 */
[----:B------:R-:W-:Y:S01]  /*2900*/  UMOV UR4, 0x40 ;  /* 0x0000004000047882 */ /* 0x000fe20000000000 */
[----:B------:R-:W-:Y:S01]  /*2910*/  NOP ;  /* 0x0000000000007918 */ /* 0x000fe20000000000 */
[----:B------:R-:W-:Y:S01]  /*2920*/  ULEA UR4, UR37, UR4, 0x18 ;  /* 0x0000000425047291 */ /* 0x000fe2000f8ec0ff */
[----:B------:R-:W-:Y:S02]  /*2930*/  UMOV UR5, 0x400 ;  /* 0x0000040000057882 */ /* 0x000fe40000000000 */
[----:B------:R-:W-:-:S06]  /*2940*/  ULEA UR37, UR37, UR5, 0x18 ;  /* 0x0000000525257291 */ /* 0x000fcc000f8ec0ff */
[----:B------:R-:W1:Y:S02]  /*2950*/  LDS.U8 R0, [UR4+0x1c] ;  /* 0x00001c04ff007984 */ /* 0x000e640008000000 */
[----:B-1----:R-:W-:-:S13]  /*2960*/  ISETP.NE.AND P0, PT, R0, RZ, PT ;  /* 0x000000ff0000720c */ /* 0x002fda0003f05270 */
[----:B------:R-:W-:Y:S05]  /*2970*/  @P0 BRA `(.L_x_47) ;  /* 0x0000000000580947 */ /* 0x000fea0003800000 */
[----:B------:R-:W-:-:S13]  /*2980*/  ELECT P0, URZ, PT ;  /* 0x0000000000ff782f */ /* 0x000fda0003800000 */
[----:B------:R-:W-:Y:S05]  /*2990*/  @!P0 BRA `(.L_x_48) ;  /* 0x0000000000608947 */ /* 0x000fea0003800000 */
[----:B------:R-:W-:Y:S01]  /*29a0*/  UMOV UR5, 0x10 ;  /* 0x0000001000057882 */ /* 0x000fe20000000000 */
[----:B------:R-:W-:Y:S01]  /*29b0*/  HFMA2 R0, -RZ, RZ, 0, 5.9604644775390625e-08 ;  /* 0x00000001ff007431 */ /* 0x000fe200000001ff */
[----:B------:R-:W-:-:S03]  /*29c0*/  MOV R2, 0xffff ;  /* 0x0000ffff00027802 */ /* 0x000fc60000000f00 */
[----:B------:R-:W-:Y:S04]  /*29d0*/  DEPBAR.LE SB1, 0x36 ;  /* 0x00009d800000791a */ /* 0x000fe80000000000 */
[----:B------:R-:W1:Y:S02]  /*29e0*/  UTCATOMSWS.FIND_AND_SET.ALIGN UP0, UR5, UR5 ;  /* 0x00000005000575e3 */ /* 0x000e640008000800 */
[----:B-1----:R-:W-:Y:S01]  /*29f0*/  MOV R3, UR5 ;  /* 0x0000000500037c02 */ /* 0x002fe20008000f00 */
[----:B------:R-:W-:Y:S06]  /*2a00*/  BRA.U UP0, `(.L_x_49) ;  /* 0x0000000100187547 */ /* 0x000fec000b800000 */
.L_x_50:
[----:B------:R-:W-:Y:S05]  /*2a10*/  NANOSLEEP 0x64 ;  /* 0x000000640000795d */ /* 0x000fea0003800000 */
[----:B------:R-:W-:-:S05]  /*2a20*/  UMOV UR5, 0x10 ;  /* 0x0000001000057882 */ /* 0x000fca0000000000 */
[----:B------:R-:W-:Y:S04]  /*2a30*/  DEPBAR.LE SB1, 0x36 ;  /* 0x00009d800000791a */ /* 0x000fe80000000000 */
[----:B------:R-:W1:Y:S02]  /*2a40*/  UTCATOMSWS.FIND_AND_SET.ALIGN UP0, UR5, UR5 ;  /* 0x00000005000575e3 */ /* 0x000e640008000800 */
[----:B-1----:R-:W-:Y:S01]  /*2a50*/  MOV R3, UR5 ;  /* 0x0000000500037c02 */ /* 0x002fe20008000f00 */
[----:B------:R-:W-:Y:S05]  /*2a60*/  BRA.U !UP0, `(.L_x_50) ;  /* 0xfffffffd08e87547 */ /* 0x000fea000b83ffff */
.L_x_49:
[-C--:B------:R-:W-:Y:S02]  /*2a70*/  SHF.L.U32 R2, R2, R3.reuse, RZ ;  /* 0x0000000302027219 */ /* 0x080fe400000006ff */
[----:B------:R-:W-:Y:S01]  /*2a80*/  SHF.L.U32 R0, R0, R3, RZ ;  /* 0x0000000300007219 */ /* 0x000fe200000006ff */
[----:B------:R-:W-:Y:S02]  /*2a90*/  IMAD.SHL.U32 R3, R3, 0x20, RZ ;  /* 0x0000002003037824 */ /* 0x000fe400078e00ff */
[----:B------:R1:W-:Y:S04]  /*2aa0*/  ATOMS.OR RZ, [UR4+0x14], R2 ;  /* 0x00001402ffff798c */ /* 0x0003e8000b000004 */
[----:B------:R1:W-:Y:S04]  /*2ab0*/  ATOMS.OR RZ, [UR4+0x18], R0 ;  /* 0x00001800ffff798c */ /* 0x0003e8000b000004 */
[----:B------:R1:W-:Y:S01]  /*2ac0*/  STS [UR37+0x100], R3 ;  /* 0x00010003ff007988 */ /* 0x0003e20008000825 */
[----:B------:R-:W-:Y:S05]  /*2ad0*/  BRA `(.L_x_48) ;  /* 0x0000000000107947 */ /* 0x000fea0003800000 */
.L_x_47:
[----:B------:R-:W-:Y:S02]  /*2ae0*/  MOV R0, 0xffffffff ;  /* 0xffffffff00007802 */ /* 0x000fe40000000f00 */
[----:B------:R-:W-:-:S03]  /*2af0*/  MOV R2, 0x2b20 ;  /* 0x00002b2000027802 */ /* 0x000fc60000000f00 */
[----:B------:R1:W-:Y:S04]  /*2b00*/  STS [UR37+0x100], R0 ;  /* 0x00010000ff007988 */ /* 0x0003e80008000825 */
[----:B-1-3-5:R-:W-:Y:S05]  /*2b10*/  CALL.REL.NOINC `($__internal_1_$__cuda_sm10x_tcgen05_guardrail_trap_phase_invalid_during_alloc) ;  /* 0x00000088005c7944 */ /* 0x02afea0003c00000 */
.L_x_48:
[----:B------:R-:W-:Y:S05]  /*2b20*/  WARPSYNC.ALL ;  /* 0x0000000000007948 */ /* 0x000fea0003800000 */
[----:B------:R-:W2:Y:S01]  /*2b30*/  S2UR UR6, SR_CgaCtaId ;  /* 0x00000000000679c3 */ /* 0x000ea20000008800 */
[----:B------:R-:W-:Y:S01]  /*2b40*/  UMOV UR4, 0x400 ;  /* 0x0000040000047882 */ /* 0x000fe20000000000 */
[----:B------:R-:W-:-:S06]  /*2b50*/  NOP ;  /* 0x0000000000007918 */ /* 0x000fcc0000000000 */
[----:B------:R-:W-:Y:S06]  /*2b60*/  BAR.ARV 0x6, 0xa0 ;  /* 0x0182800000007b1d */ /* 0x000fec0000002000 */
[----:B------:R-:W4:Y:S01]  /*2b70*/  LDCU UR7, c[0x0][0x38c] ;  /* 0x00007180ff0777ac */ /* 0x000f220008000800 */
[----:B------:R-:W-:Y:S01]  /*2b80*/  IMAD.MOV.U32 R11, RZ, RZ, 0x1 ;  /* 0x00000001ff0b7424 */ /* 0x000fe200078e00ff */
[----:B------:R-:W-:Y:S01]  /*2b90*/  CS2R R8, SRZ ;  /* 0x0000000000087805 */ /* 0x000fe2000001ff00 */
[----:B------:R-:W-:Y:S01]  /*2ba0*/  IMAD.MOV.U32 R10, RZ, RZ, RZ ;  /* 0x000000ffff0a7224 */ /* 0x000fe200078e00ff */
[----:B------:R-:W-:Y:S01]  /*2bb0*/  UMOV UR18, URZ ;  /* 0x000000ff00127c82 */ /* 0x000fe20008000000 */
[----:B------:R-:W-:Y:S01]  /*2bc0*/  UMOV UR17, URZ ;  /* 0x000000ff00117c82 */ /* 0x000fe20008000000 */
[----:B------:R-:W-:Y:S01]  /*2bd0*/  UMOV UR22, 0x0 ;  /* 0x0000000000167882 */ /* 0x000fe20000000000 */
[----:B------:R-:W-:Y:S01]  /*2be0*/  UMOV UR23, 0x8400490 ;  /* 0x0840049000177882 */ /* 0x000fe20000000000 */
[----:B------:R-:W-:Y:S01]  /*2bf0*/  UMOV UR20, 0x0 ;  /* 0x0000000000147882 */ /* 0x000fe20000000000 */
[----:B------:R-:W-:Y:S01]  /*2c00*/  UMOV UR21, 0x8400490 ;  /* 0x0840049000157882 */ /* 0x000fe20000000000 */
[----:B--2---:R-:W-:Y:S01]  /*2c10*/  ULEA UR6, UR6, UR4, 0x18 ;  /* 0x0000000406067291 */ /* 0x004fe2000f8ec0ff */
[----:B------:R-:W2:Y:S03]  /*2c20*/  LDCU UR4, c[0x0][0x38c] ;  /* 0x00007180ff0477ac */ /* 0x000ea60008000800 */
[----:B------:R-:W-:-:S02]  /*2c30*/  UIADD3 UR11, UPT, UPT, UR6, 0x10800, URZ ;  /* 0x00010800060b7890 */ /* 0x000fc4000fffe0ff */
[----:B----4-:R-:W-:-:S03]  /*2c40*/  UIADD3 UR7, UPT, UPT, UR7, 0x1f, URZ ;  /* 0x0000001f07077890 */ /* 0x010fc6000fffe0ff */
[----:B-1----:R-:W1:Y:S01]  /*2c50*/  LDS R0, [UR6+0x100] ;  /* 0x00010006ff007984 */ /* 0x002e620008000800 */
[----:B------:R-:W-:Y:S02]  /*2c60*/  UIADD3 UR12, UPT, UPT, UR6, 0x14800, URZ ;  /* 0x00014800060c7890 */ /* 0x000fe4000fffe0ff */
[----:B------:R-:W-:Y:S02]  /*2c70*/  USHF.R.S32.HI UR5, URZ, 0x1f, UR7 ;  /* 0x0000001fff057899 */ /* 0x000fe40008011407 */
[----:B------:R-:W-:Y:S02]  /*2c80*/  USHF.R.U32.HI UR11, URZ, 0x4, UR11 ;  /* 0x00000004ff0b7899 */ /* 0x000fe4000801160b */
[----:B------:R-:W-:Y:S02]  /*2c90*/  ULEA.HI UR5, UR5, UR7, URZ, 0x5 ;  /* 0x0000000705057291 */ /* 0x000fe4000f8f28ff */
[----:B------:R-:W-:Y:S02]  /*2ca0*/  USHF.R.U32.HI UR12, URZ, 0x4, UR12 ;  /* 0x00000004ff0c7899 */ /* 0x000fe4000801160c */
[----:B------:R-:W-:-:S02]  /*2cb0*/  USHF.R.S32.HI UR5, URZ, 0x5, UR5 ;  /* 0x00000005ff057899 */ /* 0x000fc40008011405 */
[----:B------:R-:W-:Y:S02]  /*2cc0*/  ULOP3.LUT UR11, UR11, 0x3fff, URZ, 0xc0, !UPT ;  /* 0x00003fff0b0b7892 */ /* 0x000fe4000f8ec0ff */
[----:B------:R-:W-:Y:S02]  /*2cd0*/  UISETP.LT.AND UP0, UPT, UR5, 0x1, UPT ;  /* 0x000000010500788c */ /* 0x000fe4000bf01270 */
[----:B------:R-:W-:Y:S02]  /*2ce0*/  ULOP3.LUT UR12, UR12, 0x3fff, URZ, 0xc0, !UPT ;  /* 0x00003fff0c0c7892 */ /* 0x000fe4000f8ec0ff */
[----:B------:R-:W-:Y:S02]  /*2cf0*/  USEL UR10, UR5, 0x1, !UP0 ;  /* 0x00000001050a7887 */ /* 0x000fe4000c000000 */
[----:B------:R-:W-:Y:S02]  /*2d00*/  ULOP3.LUT UR11, UR11, 0x10000, URZ, 0xfc, !UPT ;  /* 0x000100000b0b7892 */ /* 0x000fe4000f8efcff */
[----:B------:R-:W-:-:S02]  /*2d10*/  ULOP3.LUT UR12, UR12, 0x10000, URZ, 0xfc, !UPT ;  /* 0x000100000c0c7892 */ /* 0x000fc4000f8efcff */
[----:B------:R-:W-:Y:S02]  /*2d20*/  UIADD3 UR10, UPT, UPT, -UR10, URZ, URZ ;  /* 0x000000ff0a0a7290 */ /* 0x000fe4000fffe1ff */
[----:B--2---:R-:W-:Y:S01]  /*2d30*/  UISETP.GE.AND UP3, UPT, UR4, 0x1, UPT ;  /* 0x000000010400788c */ /* 0x004fe2000bf66270 */
[----:B-1----:R-:W-:-:S15]  /*2d40*/  R2UR UR19, R0 ;  /* 0x00000000001372ca */ /* 0x002fde00000e0000 */
.L_x_57:
[----:B------:R-:W-:Y:S02]  /*2d50*/  LEA R0, R10, UR6, 0x3 ;  /* 0x000000060a007c11 */ /* 0x000fe4000f8e18ff */
[----:B------:R-:W-:Y:S02]  /*2d60*/  SHF.L.U32 R5, R9, 0x1f, RZ ;  /* 0x0000001f09057819 */ /* 0x000fe400000006ff */
[----:B------:R-:W-:Y:S01]  /*2d70*/  PLOP3.LUT P0, PT, PT, PT, UP3, 0x80, 0x8 ;  /* 0x000000000008781c */ /* 0x000fe20003f0f038 */
[----:B------:R-:W-:Y:S01]  /*2d80*/  VIADD R3, R0, 0x80 ;  /* 0x0000008000037836 */ /* 0x000fe20000000000 */
[----:B-1----:R-:W1:Y:S02]  /*2d90*/  SYNCS.PHASECHK.TRANS64.TRYWAIT P1, [R0+URZ+0x70], R5 ;  /* 0x00007005000075a7 */ /* 0x002e6400080211ff */
[----:B-1--4-:R-:W-:Y:S09]  /*2da0*/  @!P1 BRA `(.L_x_51) ;  /* 0x0000007c00e89947 */ /* 0x012ff20003800000 */
.L_x_138:
[----:B------:R-:W-:Y:S01]  /*2db0*/  LEA R4, R10, UR6, 0x4 ;  /* 0x000000060a047c11 */ /* 0x000fe2000f8e20ff */
[----:B------:R-:W-:Y:S01]  /*2dc0*/  @UP3 ULEA UR4, UR17, UR6, 0x3 ;  /* 0x0000000611043291 */ /* 0x000fe2000f8e18ff */
[----:B------:R-:W-:Y:S01]  /*2dd0*/  PLOP3.LUT P2, PT, PT, PT, PT, 0x80, 0x8 ;  /* 0x000000000008781c */ /* 0x000fe20003f4f070 */
[----:B------:R-:W-:Y:S01]  /*2de0*/  ULEA UR8, UR18, UR6, 0x3 ;  /* 0x0000000612087291 */ /* 0x000fe2000f8e18ff */
[----:B------:R-:W-:Y:S01]  /*2df0*/  PRMT R3, RZ, 0x654, R3 ;  /* 0x00000654ff037816 */ /* 0x000fe20000000003 */
[----:B------:R-:W-:Y:S01]  /*2e00*/  ULEA UR9, UR18, UR19, 0x8 ;  /* 0x0000001312097291 */ /* 0x000fe2000f8e40ff */
[----:B-1----:R-:W1:Y:S01]  /*2e10*/  LDS.128 R4, [R4+0xe0] ;  /* 0x0000e00004047984 */ /* 0x002e620000000c00 */
[----:B------:R-:W-:Y:S02]  /*2e20*/  @P0 SHF.L.U32 R2, R8, 0x1f, RZ ;  /* 0x0000001f08020819 */ /* 0x000fe400000006ff */
[----:B------:R-:W-:Y:S01]  /*2e30*/  SHF.L.U32 R0, R11, 0x1f, RZ ;  /* 0x0000001f0b007819 */ /* 0x000fe200000006ff */
[----:B------:R-:W-:Y:S01]  /*2e40*/  @!PT LDS RZ, [RZ] ;  /* 0x00000000fffff984 */ /* 0x000fe20000000800 */
[----:B------:R-:W-:Y:S01]  /*2e50*/  @!PT LDS RZ, [RZ] ;  /* 0x00000000fffff984 */ /* 0x000fe20000000800 */
[----:B------:R-:W-:Y:S01]  /*2e60*/  @!PT LDS RZ, [RZ] ;  /* 0x00000000fffff984 */ /* 0x000fe20000000800 */
[----:B------:R-:W-:Y:S01]  /*2e70*/  @!PT LDS RZ, [RZ] ;  /* 0x00000000fffff984 */ /* 0x000fe20000000800 */
[----:B------:R2:W-:Y:S06]  /*2e80*/  MEMBAR.ALL.CTA ;  /* 0x0000000000007992 */ /* 0x0005ec0000008000 */
[----:B--2---:R-:W2:Y:S02]  /*2e90*/  FENCE.VIEW.ASYNC.S ;  /* 0x00000000000073c6 */ /* 0x004ea40000000000 */
[----:B--2---:R2:W-:Y:S01]  /*2ea0*/  SYNCS.ARRIVE.TRANS64.RED.A1T0 RZ, [R3+URZ], RZ ;  /* 0x000000ff03ff79a7 */ /* 0x0045e200081004ff */
[----:B------:R2:W4:Y:S01]  /*2eb0*/  @P0 SYNCS.PHASECHK.TRANS64.TRYWAIT P2, [UR4], R2 ;  /* 0x00000002ff0005a7 */ /* 0x0005220008041104 */
[----:B-1----:R-:W-:Y:S01]  /*2ec0*/  LOP3.LUT P1, RZ, R6, 0x1, RZ, 0xc0, !PT ;  /* 0x0000000106ff7812 */ /* 0x002fe2000782c0ff */
[----:B------:R-:W1:Y:S02]  /*2ed0*/  SYNCS.PHASECHK.TRANS64.TRYWAIT P0, [UR8+0xa0], R0 ;  /* 0x0000a000ff0075a7 */ /* 0x000e640008001108 */
[----:B-12-4-:R-:W-:Y:S10]  /*2ee0*/  @!P0 BRA `(.L_x_52) ;  /* 0x0000007c00ac8947 */ /* 0x016ff40003800000 */
.L_x_140:
[----:B------:R-:W-:Y:S01]  /*2ef0*/  IADD3 R10, PT, PT, R10, 0x1, RZ ;  /* 0x000000010a0a7810 */ /* 0x000fe20007ffe0ff */
[----:B------:R-:W-:Y:S06]  /*2f00*/  BRA.U !UP3, `(.L_x_53) ;  /* 0x000000010b987547 */ /* 0x000fec000b800000 */
[----:B------:R-:W-:Y:S01]  /*2f10*/  UPLOP3.LUT UP4, UPT, UPT, UPT, UPT, 0x40, 0x4 ;  /* 0x000000000004789c */ /* 0x000fe20003f8e870 */
[----:B------:R-:W-:Y:S01]  /*2f20*/  UMOV UR16, UR10 ;  /* 0x0000000a00107c82 */ /* 0x000fe20008000000 */
[----:B------:R-:W-:Y:S01]  /*2f30*/  UMOV UR15, UR5 ;  /* 0x00000005000f7c82 */ /* 0x000fe20008000000 */
[----:B------:R-:W-:-:S08]  /*2f40*/  UMOV UR14, UR17 ;  /* 0x00000011000e7c82 */ /* 0x000fd00008000000 */
.L_x_56:
[----:B------:R-:W-:Y:S02]  /*2f50*/  UIADD3 UR16, UPT, UPT, UR16, 0x1, URZ ;  /* 0x0000000110107890 */ /* 0x000fe4000fffe0ff */
[----:B--2---:R-:W-:Y:S02]  /*2f60*/  ULEA UR7, UR14, UR6, 0x3 ;  /* 0x000000060e077291 */ /* 0x004fe4000f8e18ff */
[----:B------:R-:W-:Y:S01]  /*2f70*/  UISETP.NE.AND UP0, UPT, UR16, URZ, UPT ;  /* 0x000000ff1000728c */ /* 0x000fe2000bf05270 */
[----:B----4-:R-:W-:Y:S10]  /*2f80*/  @P2 BRA `(.L_x_54) ;  /* 0x00000000000c2947 */ /* 0x010ff40003800000 */
[----:B-1----:R-:W-:Y:S04]  /*2f90*/  SHF.L.U32 R3, R8, 0x1f, RZ ;  /* 0x0000001f08037819 */ /* 0x002fe800000006ff */
[----:B------:R-:W1:Y:S02]  /*2fa0*/  SYNCS.PHASECHK.TRANS64.TRYWAIT P0, [UR7], R3 ;  /* 0x00000003ff0075a7 */ /* 0x000e640008001107 */
[----:B-1----:R-:W-:Y:S05]  /*2fb0*/  @!P0 BRA `(.L_x_55) ;  /* 0x0000007c00908947 */ /* 0x002fea0003800000 */
.L_x_54:
[----:B------:R-:W-:Y:S01]  /*2fc0*/  UISETP.NE.AND UP1, UPT, UR15, 0x1, UPT ;  /* 0x000000010f00788c */ /* 0x000fe2000bf25270 */
[----:B------:R-:W-:Y:S01]  /*2fd0*/  PLOP3.LUT P2, PT, PT, PT, PT, 0x80, 0x8 ;  /* 0x000000000008781c */ /* 0x000fe20003f4f070 */
[----:B------:R-:W-:Y:S02]  /*2fe0*/  UIADD3 UR17, UPT, UPT, UR14, 0x1, URZ ;  /* 0x000000010e117890 */ /* 0x000fe4000fffe0ff */
[----:B------:R-:W-:Y:S02]  /*2ff0*/  ULEA UR24, UR14, UR12, 0xa ;  /* 0x0000000c0e187291 */ /* 0x000fe4000f8e50ff */
[----:B------:R-:W-:Y:S01]  /*3000*/  UISETP.NE.AND UP2, UPT, UR17, 0x2, UPT ;  /* 0x000000021100788c */ /* 0x000fe2000bf45270 */
[----:B------:R-:W-:Y:S01]  /*3010*/  PLOP3.LUT P0, PT, PT, PT, UP1, 0x80, 0x8 ;  /* 0x000000000008781c */ /* 0x000fe20003f0f018 */
[----:B------:R-:W-:Y:S02]  /*3020*/  ULEA UR26, UR14, UR11, 0x9 ;  /* 0x0000000b0e1a7291 */ /* 0x000fe4000f8e48ff */
[----:B------:R-:W-:Y:S02]  /*3030*/  USEL UR13, URZ, 0x1, UP2 ;  /* 0x00000001ff0d7887 */ /* 0x000fe40009000000 */
[----:B------:R-:W-:Y:S02]  /*3040*/  USEL UR17, UR17, URZ, UP2 ;  /* 0x000000ff11117287 */ /* 0x000fe40009000000 */
[----:B------:R-:W-:Y:S02]  /*3050*/  UIADD3 UR30, UPT, UPT, UR24, 0x2, URZ ;  /* 0x00000002181e7890 */ /* 0x000fe4000fffe0ff */
[----:B------:R-:W-:Y:S01]  /*3060*/  @UP1 ULEA UR4, UR17, UR6, 0x3 ;  /* 0x0000000611041291 */ /* 0x000fe2000f8e18ff */
[----:B------:R-:W-:Y:S01]  /*3070*/  LOP3.LUT R8, R8, UR13, RZ, 0x3c, !PT ;  /* 0x0000000d08087c12 */ /* 0x000fe2000f8e3cff */
[----:B------:R-:W-:Y:S02]  /*3080*/  UIADD3 UR28, UPT, UPT, UR26, 0x2, URZ ;  /* 0x000000021a1c7890 */ /* 0x000fe4000fffe0ff */
[----:B------:R-:W-:Y:S01]  /*3090*/  UIADD3 UR7, UPT, UPT, UR7, 0x10, URZ ;  /* 0x0000001007077890 */ /* 0x000fe2000fffe0ff */
[----:B-1----:R-:W-:Y:S01]  /*30a0*/  @P0 SHF.L.U32 R0, R8, 0x1f, RZ ;  /* 0x0000001f08000819 */ /* 0x002fe200000006ff */
[----:B------:R-:W-:Y:S01]  /*30b0*/  UMOV UR25, 0x80004020 ;  /* 0x8000402000197882 */ /* 0x000fe20000000000 */
[----:B------:R-:W-:Y:S01]  /*30c0*/  UMOV UR27, 0x80004020 ;  /* 0x80004020001b7882 */ /* 0x000fe20000000000 */
[----:B------:R-:W-:Y:S01]  /*30d0*/  UMOV UR31, 0x80004020 ;  /* 0x80004020001f7882 */ /* 0x000fe20000000000 */
[----:B------:R2:W4:Y:S01]  /*30e0*/  @P0 SYNCS.PHASECHK.TRANS64.TRYWAIT P2, [UR4], R0 ;  /* 0x00000000ff0005a7 */ /* 0x0005220008041104 */
[----:B------:R-:W-:Y:S01]  /*30f0*/  UIADD3 UR15, UPT, UPT, UR15, -0x1, URZ ;  /* 0xffffffff0f0f7890 */ /* 0x000fe2000fffe0ff */
[----:B------:R2:W-:Y:S01]  /*3100*/  UTCHMMA gdesc[UR26], gdesc[UR24], tmem[UR9], tmem[UR22], idesc[UR23], UP4 ;  /* 0x00ff16181a0075ea */ /* 0x0005e2000a000009 */
[----:B------:R-:W-:Y:S01]  /*3110*/  UPLOP3.LUT UP4, UPT, UPT, UPT, UPT, 0x80, 0x8 ;  /* 0x000000000008789c */ /* 0x000fe20003f8f070 */
[----:B------:R-:W-:Y:S01]  /*3120*/  UMOV UR29, 0x80004020 ;  /* 0x80004020001d7882 */ /* 0x000fe20000000000 */
[----:B------:R-:W-:Y:S01]  /*3130*/  UMOV UR14, UR17 ;  /* 0x00000011000e7c82 */ /* 0x000fe20008000000 */
[----:B------:R2:W-:Y:S01]  /*3140*/  UTCHMMA gdesc[UR28], gdesc[UR30], tmem[UR9], tmem[UR20], idesc[UR21], UPT ;  /* 0x00ff141e1c0075ea */ /* 0x0005e2000b800009 */
[----:B------:R2:W-:Y:S01]  /*3150*/  UTCBAR [UR7], URZ ;  /* 0x000000ff070073e9 */ /* 0x0005e200080000ff */
[----:B------:R-:W-:Y:S06]  /*3160*/  BRA.U UP0, `(.L_x_56) ;  /* 0xfffffffd00787547 */ /* 0x000fec000b83ffff */
.L_x_53:
[----:B------:R-:W-:Y:S01]  /*3170*/  UIADD3 UR18, UPT, UPT, UR18, 0x1, URZ ;  /* 0x0000000112127890 */ /* 0x000fe2000fffe0ff */
[C---:B------:R-:W-:Y:S01]  /*3180*/  ISETP.NE.AND P0, PT, R10.reuse, 0x2, PT ;  /* 0x000000020a00780c */ /* 0x040fe20003f05270 */
[----:B------:R-:W-:Y:S02]  /*3190*/  UIADD3 UR8, UPT, UPT, UR8, 0x90, URZ ;  /* 0x0000009008087890 */ /* 0x000fe4000fffe0ff */
[----:B------:R-:W-:Y:S01]  /*31a0*/  UISETP.NE.AND UP0, UPT, UR18, 0x2, UPT ;  /* 0x000000021200788c */ /* 0x000fe2000bf05270 */
[----:B-12---:R-:W-:Y:S02]  /*31b0*/  SEL R0, RZ, 0x1, P0 ;  /* 0x00000001ff007807 */ /* 0x006fe40000000000 */
[----:B------:R-:W-:Y:S01]  /*31c0*/  SEL R10, R10, RZ, P0 ;  /* 0x000000ff0a0a7207 */ /* 0x000fe20000000000 */
[----:B------:R-:W-:Y:S01]  /*31d0*/  USEL UR4, URZ, 0x1, UP0 ;  /* 0x00000001ff047887 */ /* 0x000fe20008000000 */
[----:B------:R-:W-:Y:S01]  /*31e0*/  LOP3.LUT R9, R9, R0, RZ, 0x3c, !PT ;  /* 0x0000000009097212 */ /* 0x000fe200078e3cff */
[----:B------:R-:W-:Y:S01]  /*31f0*/  USEL UR18, UR18, URZ, UP0 ;  /* 0x000000ff12127287 */ /* 0x000fe20008000000 */
[----:B------:R1:W-:Y:S03]  /*3200*/  UTCBAR [UR8], URZ ;  /* 0x000000ff080073e9 */ /* 0x0003e600080000ff */
[----:B------:R-:W-:Y:S01]  /*3210*/  LOP3.LUT R11, R11, UR4, RZ, 0x3c, !PT ;  /* 0x000000040b0b7c12 */ /* 0x000fe2000f8e3cff */
[----:B------:R-:W-:Y:S07]  /*3220*/  @P1 BRA `(.L_x_57) ;  /* 0xfffffff800c81947 */ /* 0x000fee000383ffff */
[----:B------:R-:W2:Y:S01]  /*3230*/  S2UR UR4, SR_CgaCtaId ;  /* 0x00000000000479c3 */ /* 0x000ea20000008800 */
[----:B------:R-:W-:Y:S01]  /*3240*/  ELECT P0, URZ, PT ;  /* 0x0000000000ff782f */ /* 0x000fe20003800000 */
[----:B------:R-:W-:Y:S01]  /*3250*/  IMAD.MOV.U32 R0, RZ, RZ, 0x1 ;  /* 0x00000001ff007424 */ /* 0x000fe200078e00ff */
[----:B------:R-:W-:Y:S01]  /*3260*/  UIADD3 UR6, UPT, UPT, UR6, 0xa0, URZ ;  /* 0x000000a006067890 */ /* 0x000fe2000fffe0ff */
[----:B------:R-:W-:Y:S01]  /*3270*/  SHF.L.U32 R3, R11, 0x1f, RZ ;  /* 0x0000001f0b037819 */ /* 0x000fe200000006ff */
[----:B------:R-:W-:-:S03]  /*3280*/  UMOV UR5, 0x40 ;  /* 0x0000004000057882 */ /* 0x000fc60000000000 */
[----:B------:R-:W-:Y:S01]  /*3290*/  UVIRTCOUNT.DEALLOC.SMPOOL 0x80 ;  /* 0x000000800000784c */ /* 0x000fe20000000000 */
[----:B--2---:R-:W-:Y:S02]  /*32a0*/  ULEA UR4, UR4, UR5, 0x18 ;  /* 0x0000000504047291 */ /* 0x004fe4000f8ec0ff */
[----:B------:R-:W-:-:S07]  /*32b0*/  ULEA UR5, UR18, UR6, 0x3 ;  /* 0x0000000612057291 */ /* 0x000fce000f8e18ff */
[----:B------:R2:W-:Y:S02]  /*32c0*/  @P0 STS.U8 [UR4+0x1c], R0 ;  /* 0x00001c00ff000988 */ /* 0x0005e40008000004 */
[----:B------:R-:W3:Y:S02]  /*32d0*/  SYNCS.PHASECHK.TRANS64.TRYWAIT P0, [UR5], R3 ;  /* 0x00000003ff0075a7 */ /* 0x000ee40008001105 */
[----:B--23--:R-:W-:Y:S05]  /*32e0*/  @!P0 BRA `(.L_x_58) ;  /* 0x0000007800dc8947 */ /* 0x00cfea0003800000 */
.L_x_143:
[----:B------:R-:W-:-:S04]  /*32f0*/  UIADD3 UR7, UPT, UPT, UR18, 0x1, URZ ;  /* 0x0000000112077890 */ /* 0x000fc8000fffe0ff */
[----:B------:R-:W-:-:S04]  /*3300*/  UISETP.NE.AND UP0, UPT, UR7, 0x2, UPT ;  /* 0x000000020700788c */ /* 0x000fc8000bf05270 */
[----:B------:R-:W-:Y:S02]  /*3310*/  USEL UR5, URZ, 0x1, UP0 ;  /* 0x00000001ff057887 */ /* 0x000fe40008000000 */
[----:B------:R-:W-:-:S04]  /*3320*/  USEL UR7, UR7, URZ, UP0 ;  /* 0x000000ff07077287 */ /* 0x000fc80008000000 */
[----:B------:R-:W-:Y:S01]  /*3330*/  ULEA UR7, UR7, UR6, 0x3 ;  /* 0x0000000607077291 */ /* 0x000fe2000f8e18ff */
[----:B--2---:R-:W-:-:S04]  /*3340*/  LOP3.LUT R3, R11, UR5, RZ, 0x3c, !PT ;  /* 0x000000050b037c12 */ /* 0x004fc8000f8e3cff */
[----:B------:R-:W-:-:S04]  /*3350*/  SHF.L.U32 R3, R3, 0x1f, RZ ;  /* 0x0000001f03037819 */ /* 0x000fc800000006ff */
[----:B------:R-:W2:Y:S02]  /*3360*/  SYNCS.PHASECHK.TRANS64.TRYWAIT P0, [UR7], R3 ;  /* 0x00000003ff0075a7 */ /* 0x000ea40008001107 */
[----:B--2---:R-:W-:Y:S05]  /*3370*/  @!P0 BRA `(.L_x_59) ;  /* 0x0000007800d08947 */ /* 0x004fea0003800000 */
.L_x_145:
[----:B------:R-:W-:Y:S01]  /*3380*/  NOP ;  /* 0x0000000000007918 */ /* 0x000fe20000000000 */
[----:B--2---:R-:W2:Y:S01]  /*3390*/  LDS R0, [UR4+0x14] ;  /* 0x00001404ff007984 */ /* 0x004ea20008000800 */
[----:B------:R-:W-:Y:S01]  /*33a0*/  ULOP3.LUT UR6, UR19, 0xffff, URZ, 0xc0, !UPT ;  /* 0x0000ffff13067892 */ /* 0x000fe2000f8ec0ff */
[----:B-1----:R-:W-:Y:S01]  /*33b0*/  UMOV UR8, 0xffff ;  /* 0x0000ffff00087882 */ /* 0x002fe20000000000 */
[----:B------:R-:W-:Y:S02]  /*33c0*/  UMOV UR5, 0x1 ;  /* 0x0000000100057882 */ /* 0x000fe40000000000 */
[----:B------:R-:W-:-:S04]  /*33d0*/  USHF.R.U32.HI UR6, URZ, 0x5, UR6 ;  /* 0x00000005ff067899 */ /* 0x000fc80008011606 */
[----:B------:R-:W-:Y:S02]  /*33e0*/  USHF.L.U32 UR8, UR8, UR6, URZ ;  /* 0x0000000608087299 */ /* 0x000fe400080006ff */
[----:B------:R-:W-:-:S04]  /*33f0*/  USHF.L.U32 UR5, UR5, UR6, URZ ;  /* 0x0000000605057299 */ /* 0x000fc800080006ff */
[----:B--2---:R-:W-:-:S04]  /*3400*/  LOP3.LUT R0, R0, UR8, RZ, 0xc0, !PT ;  /* 0x0000000800007c12 */ /* 0x004fc8000f8ec0ff */
[----:B------:R-:W-:-:S13]  /*3410*/  ISETP.NE.AND P0, PT, R0, UR8, PT ;  /* 0x0000000800007c0c */ /* 0x000fda000bf05270 */
[----:B------:R-:W-:Y:S05]  /*3420*/  @P0 BRA `(.L_x_60) ;  /* 0x0000000000580947 */ /* 0x000fea0003800000 */
[----:B------:R-:W1:Y:S02]  /*3430*/  LDS R0, [UR4+0x18] ;  /* 0x00001804ff007984 */ /* 0x000e640008000800 */
[----:B-1----:R-:W-:-:S04]  /*3440*/  LOP3.LUT R0, R0, UR5, RZ, 0xc0, !PT ;  /* 0x0000000500007c12 */ /* 0x002fc8000f8ec0ff */
[----:B------:R-:W-:-:S13]  /*3450*/  ISETP.NE.AND P0, PT, R0, UR5, PT ;  /* 0x0000000500007c0c */ /* 0x000fda000bf05270 */
[----:B------:R-:W-:Y:S05]  /*3460*/  @P0 BRA `(.L_x_61) ;  /* 0x00000000003c0947 */ /* 0x000fea0003800000 */
[----:B------:R-:W1:Y:S01]  /*3470*/  S2R R2, SR_LANEID ;  /* 0x0000000000027919 */ /* 0x000e620000000000 */
[----:B------:R-:W-:Y:S01]  /*3480*/  ULOP3.LUT UR8, URZ, UR8, URZ, 0x33, !UPT ;  /* 0x00000008ff087292 */ /* 0x000fe2000f8e33ff */
[----:B------:R-:W-:Y:S01]  /*3490*/  LOP3.LUT R4, RZ, UR5, RZ, 0x33, !PT ;  /* 0x00000005ff047c12 */ /* 0x000fe2000f8e33ff */
[----:B------:R-:W-:Y:S02]  /*34a0*/  VOTEU.ANY UR7, UPT, PT ;  /* 0x0000000000077886 */ /* 0x000fe400038e0100 */
[----:B------:R-:W-:Y:S01]  /*34b0*/  UFLO.U32 UR7, UR7 ;  /* 0x00000007000772bd */ /* 0x000fe200080e0000 */
[----:B------:R-:W2:Y:S01]  /*34c0*/  REDUX UR5, R4 ;  /* 0x00000000040573c4 */ /* 0x000ea20000000000 */
[----:B------:R-:W-:-:S06]  /*34d0*/  IMAD.U32 R0, RZ, RZ, UR8 ;  /* 0x00000008ff007e24 */ /* 0x000fcc000f8e00ff */
[----:B------:R3:W-:Y:S01]  /*34e0*/  UTCATOMSWS.AND URZ, UR8 ;  /* 0x0000000800ff79e3 */ /* 0x0007e20008000000 */
[----:B------:R-:W4:Y:S01]  /*34f0*/  REDUX UR6, R0 ;  /* 0x00000000000673c4 */ /* 0x000f220000000000 */
[----:B-1----:R-:W-:Y:S01]  /*3500*/  ISETP.EQ.U32.AND P0, PT, R2, UR7, PT ;  /* 0x0000000702007c0c */ /* 0x002fe2000bf02070 */
[----:B--2---:R-:W-:Y:S01]  /*3510*/  IMAD.U32 R2, RZ, RZ, UR5 ;  /* 0x00000005ff027e24 */ /* 0x004fe2000f8e00ff */
[----:B----4-:R-:W-:-:S11]  /*3520*/  MOV R3, UR6 ;  /* 0x0000000600037c02 */ /* 0x010fd60008000f00 */
[----:B------:R3:W-:Y:S04]  /*3530*/  @P0 ATOMS.AND RZ, [UR4+0x14], R3 ;  /* 0x00001403ffff098c */ /* 0x0007e8000a800004 */
[----:B------:R3:W-:Y:S01]  /*3540*/  @P0 ATOMS.AND RZ, [UR4+0x18], R2 ;  /* 0x00001802ffff098c */ /* 0x0007e2000a800004 */
[----:B------:R-:W-:Y:S05]  /*3550*/  BRA `(.L_x_62) ;  /* 0x0000000000147947 */ /* 0x000fea0003800000 */
.L_x_61:
[----:B------:R-:W-:Y:S02]  /*3560*/  MOV R2, 0x3580 ;  /* 0x0000358000027802 */ /* 0x000fe40000000f00 */
[----:B----45:R-:W-:Y:S05]  /*3570*/  CALL.REL.NOINC `($__internal_0_$__cuda_sm10x_tcgen05_guardrail_trap_col_being_dealloced_not_returned_by_alloc) ;  /* 0x0000007c00b87944 */ /* 0x030fea0003c00000 */
[----:B------:R-:W-:Y:S05]  /*3580*/  BRA `(.L_x_62) ;  /* 0x0000000000087947 */ /* 0x000fea0003800000 */
.L_x_60:
[----:B------:R-:W-:Y:S02]  /*3590*/  MOV R2, 0x35b0 ;  /* 0x000035b000027802 */ /* 0x000fe40000000f00 */
[----:B----45:R-:W-:Y:S05]  /*35a0*/  CALL.REL.NOINC `($__internal_2_$__cuda_sm10x_tcgen05_guardrail_trap_unallocated_columns_being_dealloced) ;  /* 0x0000007c00c47944 */ /* 0x030fea0003c00000 */
.L_x_62:
[----:B------:R-:W-:Y:S01]  /*35b0*/  NOP ;  /* 0x0000000000007918 */ /* 0x000fe20000000000 */
[----:B---3--:R-:W-:Y:S05]  /*35c0*/  EXIT ;  /* 0x000000000000794d */ /* 0x008fea0003800000 */
.L_x_46:
[----:B------:R-:W-:-:S09]  /*35d0*/  UISETP.NE.OR UP2, UPT, UR8, 0x3, !UP2 ;  /* 0x000000030800788c */ /* 0x000fd2000d745670 */
[----:B------:R-:W-:Y:S05]  /*35e0*/  BRA.U UP2, `(.L_x_63) ;  /* 0x0000001102147547 */ /* 0x000fea000b800000 */
[----:B------:R-:W1:Y:S01]  /*35f0*/  LDC R0, c[0x0][0xb30] ;  /* 0x0002cc00ff007b82 */ /* 0x000e620000000800 */
[----:B------:R-:W2:Y:S01]  /*3600*/  LDCU.64 UR8, c[0x0][0x888] ;  /* 0x00011100ff0877ac */ /* 0x000ea20008000a00 */
[----:B------:R-:W-:Y:S02]  /*3610*/  HFMA2 R29, -RZ, RZ, 0, 0 ;  /* 0x00000000ff1d7431 */ /* 0x000fe400000001ff */
[----:B------:R-:W-:Y:S01]  /*3620*/  IMAD.MOV.U32 R31, RZ, RZ, 0x1 ;  /* 0x00000001ff1f7424 */ /* 0x000fe200078e00ff */
[----:B------:R-:W-:Y:S01]  /*3630*/  MOV R23, 0x4000 ;  /* 0x0000400000177802 */ /* 0x000fe20000000f00 */
[----:B------:R-:W4:Y:S01]  /*3640*/  LDCU.64 UR4, c[0x0][0x890] ;  /* 0x00011200ff0477ac */ /* 0x000f220008000a00 */
[----:B------:R-:W-:Y:S01]  /*3650*/  IMAD.MOV.U32 R30, RZ, RZ, RZ ;  /* 0x000000ffff1e7224 */ /* 0x000fe200078e00ff */
[----:B------:R-:W3:Y:S01]  /*3660*/  LDC R19, c[0x0][0x370] ;  /* 0x0000dc00ff137b82 */ /* 0x000ee20000000800 */
[----:B------:R-:W-:Y:S01]  /*3670*/  UMOV UR7, 0x400 ;  /* 0x0000040000077882 */ /* 0x000fe20000000000 */
[----:B------:R-:W-:-:S02]  /*3680*/  UPLOP3.LUT UP1, UPT, UPT, UPT, UPT, 0x40, 0x4 ;  /* 0x000000000004789c */ /* 0x000fc40003f2e870 */
[----:B------:R-:W-:-:S04]  /*3690*/  ULEA UR7, UR37, UR7, 0x18 ;  /* 0x0000000725077291 */ /* 0x000fc8000f8ec0ff */
[----:B------:R-:W3:Y:S01]  /*36a0*/  LDC R2, c[0x0][0xb0c] ;  /* 0x0002c300ff027b82 */ /* 0x000ee20000000800 */
[----:B------:R-:W-:Y:S02]  /*36b0*/  UIADD3 UR13, UPT, UPT, UR7, 0x38, URZ ;  /* 0x00000038070d7890 */ /* 0x000fe4000fffe0ff */
[----:B--2---:R-:W-:Y:S02]  /*36c0*/  UISETP.NE.U32.AND UP2, UPT, UR8, URZ, UPT ;  /* 0x000000ff0800728c */ /* 0x004fe4000bf45070 */
[----:B------:R-:W-:Y:S02]  /*36d0*/  UIADD3 UR33, UPT, UPT, UR7, 0x20, URZ ;  /* 0x0000002007217890 */ /* 0x000fe4000fffe0ff */
[----:B----4-:R-:W-:Y:S01]  /*36e0*/  UISETP.NE.U32.AND UP3, UPT, UR4, URZ, UPT ;  /* 0x000000ff0400728c */ /* 0x010fe2000bf65070 */
[----:B------:R-:W2:Y:S01]  /*36f0*/  LDC R18, c[0x0][0xb20] ;  /* 0x0002c800ff127b82 */ /* 0x000ea20000000800 */
[----:B-1----:R-:W-:Y:S01]  /*3700*/  ISETP.NE.AND P1, PT, R0, 0x1, PT ;  /* 0x000000010000780c */ /* 0x002fe20003f25270 */
[----:B------:R-:W-:-:S02]  /*3710*/  UISETP.NE.AND.EX UP2, UPT, UR9, URZ, UPT, UP2 ;  /* 0x000000ff0900728c */ /* 0x000fc4000bf45320 */
[----:B------:R-:W-:Y:S02]  /*3720*/  UIADD3 UR25, UPT, UPT, UR7, 0x28, URZ ;  /* 0x0000002807197890 */ /* 0x000fe4000fffe0ff */
[----:B------:R-:W-:Y:S02]  /*3730*/  UIADD3 UR17, UPT, UPT, UR7, 0x30, URZ ;  /* 0x0000003007117890 */ /* 0x000fe4000fffe0ff */
[----:B------:R-:W1:Y:S01]  /*3740*/  LDC.64 R32, c[0x0][0x348] ;  /* 0x0000d200ff207b82 */ /* 0x000e620000000a00 */
[----:B------:R-:W-:Y:S02]  /*3750*/  UPRMT UR13, UR37, 0x654, UR13 ;  /* 0x00000654250d7896 */ /* 0x000fe4000800000d */
[----:B------:R-:W-:-:S05]  /*3760*/  UISETP.NE.AND.EX UP3, UPT, UR5, URZ, UPT, UP3 ;  /* 0x000000ff0500728c */ /* 0x000fca000bf65330 */
[----:B------:R-:W4:Y:S08]  /*3770*/  LDC.64 R16, c[0x0][0xb10] ;  /* 0x0002c400ff107b82 */ /* 0x000f300000000a00 */
[----:B------:R-:W1:Y:S08]  /*3780*/  LDC.64 R6, c[0x0][0xb18] ;  /* 0x0002c600ff067b82 */ /* 0x000e700000000a00 */
[----:B------:R-:W1:Y:S08]  /*3790*/  LDC.64 R4, c[0x0][0xb28] ;  /* 0x0002ca00ff047b82 */ /* 0x000e700000000a00 */
[----:B--23--:R-:W1:Y:S02]  /*37a0*/  LDC R22, c[0x0][0x374] ;  /* 0x0000dd00ff167b82 */ /* 0x00ce640000000800 */
.L_x_74:
[C---:B------:R-:W-:Y:S02]  /*37b0*/  LEA R0, R30.reuse, UR7, 0x3 ;  /* 0x000000071e007c11 */ /* 0x040fe4000f8e18ff */
[----:B------:R-:W-:Y:S02]  /*37c0*/  SHF.L.U32 R3, R29, 0x1f, RZ ;  /* 0x0000001f1d037819 */ /* 0x000fe400000006ff */
[----:B------:R-:W-:Y:S02]  /*37d0*/  LEA R24, R30, UR7, 0x4 ;  /* 0x000000071e187c11 */ /* 0x000fe4000f8e20ff */
[----:B--2---:R-:W2:Y:S02]  /*37e0*/  SYNCS.PHASECHK.TRANS64.TRYWAIT P0, [R0+URZ+0x70], R3 ;  /* 0x00007003000075a7 */ /* 0x004ea400080011ff */
[----:B--2---:R-:W-:Y:S05]  /*37f0*/  @!P0 BRA `(.L_x_64) ;  /* 0x0000007400c88947 */ /* 0x004fea0003800000 */
.L_x_146:
[----:B------:R-:W-:Y:S01]  /*3800*/  ISETP.GE.AND P0, PT, R72, 0x1, PT ;  /* 0x000000014800780c */ /* 0x000fe20003f06270 */
[----:B------:R-:W3:Y:S01]  /*3810*/  LDS.128 R24, [R24+0xe0] ;  /* 0x0000e00018187984 */ /* 0x000ee20000000c00 */
[----:B--2---:R-:W-:Y:S01]  /*3820*/  VIADD R0, R0, 0x80 ;  /* 0x0000008000007836 */ /* 0x004fe20000000000 */
[----:B------:R-:W-:Y:S01]  /*3830*/  @!PT LDS RZ, [RZ] ;  /* 0x00000000fffff984 */ /* 0x000fe20000000800 */
[----:B------:R-:W-:Y:S01]  /*3840*/  @!PT LDS RZ, [RZ] ;  /* 0x00000000fffff984 */ /* 0x000fe20000000800 */
[----:B------:R-:W-:Y:S01]  /*3850*/  @!PT LDS RZ, [RZ] ;  /* 0x00000000fffff984 */ /* 0x000fe20000000800 */
[----:B------:R-:W-:Y:S01]  /*3860*/  @!PT LDS RZ, [RZ] ;  /* 0x00000000fffff984 */ /* 0x000fe20000000800 */
[----:B------:R2:W-:Y:S06]  /*3870*/  MEMBAR.ALL.CTA ;  /* 0x0000000000007992 */ /* 0x0005ec0000008000 */
[----:B--2---:R-:W2:Y:S01]  /*3880*/  FENCE.VIEW.ASYNC.S ;  /* 0x00000000000073c6 */ /* 0x004ea20000000000 */
[----:B------:R-:W-:Y:S04]  /*3890*/  PRMT R0, RZ, 0x654, R0 ;  /* 0x00000654ff007816 */ /* 0x000fe80000000000 */
[----:B--2---:R2:W-:Y:S01]  /*38a0*/  SYNCS.ARRIVE.TRANS64.RED.A1T0 RZ, [R0+URZ], RZ ;  /* 0x000000ff00ff79a7 */ /* 0x0045e200081004ff */
[----:B---3--:R-:W-:Y:S11]  /*38b0*/  LOP3.LUT P3, RZ, R26, 0x1, RZ, 0xc0, !PT ;  /* 0x000000011aff7812 */ /* 0x008ff6000786c0ff */
[----:B------:R-:W-:Y:S02]  /*38c0*/  @!UPT UIADD3 URZ, UPT, UPT, URZ, URZ, URZ ;  /* 0x000000fffffff290 */ /* 0x000fe4000fffe0ff */
[----:B------:R-:W-:Y:S02]  /*38d0*/  @P3 MOV R13, R24 ;  /* 0x00000018000d3202 */ /* 0x000fe40000000f00 */
[----:B------:R-:W-:Y:S01]  /*38e0*/  @P3 LOP3.LUT R8, R25, 0xffff, RZ, 0xc0, !PT ;  /* 0x0000ffff19083812 */ /* 0x000fe200078ec0ff */
[----:B--2---:R-:W-:Y:S06]  /*38f0*/  @!P0 BRA `(.L_x_65) ;  /* 0x0000000000a48947 */ /* 0x004fec0003800000 */
[----:B-1----:R-:W-:Y:S01]  /*3900*/  IMAD.HI.U32 R35, R22, R7, RZ ;  /* 0x0000000716237227 */ /* 0x002fe200078e00ff */
[----:B------:R-:W-:Y:S02]  /*3910*/  ISETP.NE.AND P0, PT, R6, 0x1, PT ;  /* 0x000000010600780c */ /* 0x000fe40003f05270 */
[----:B------:R-:W-:Y:S01]  /*3920*/  ISETP.NE.AND P2, PT, R72, 0x1, PT ;  /* 0x000000014800780c */ /* 0x000fe20003f45270 */
[----:B----4-:R-:W-:Y:S01]  /*3930*/  IMAD.HI.U32 R34, R19, R16, RZ ;  /* 0x0000001013227227 */ /* 0x010fe200078e00ff */
[----:B------:R-:W-:Y:S02]  /*3940*/  SHF.R.U32.HI R35, RZ, R18, R35 ;  /* 0x00000012ff237219 */ /* 0x000fe40000011623 */
[----:B------:R-:W-:Y:S01]  /*3950*/  ISETP.NE.AND P4, PT, R2, 0x1, PT ;  /* 0x000000010200780c */ /* 0x000fe20003f85270 */
[----:B------:R-:W-:Y:S01]  /*3960*/  IMAD.HI.U32 R36, R13, R16, RZ ;  /* 0x000000100d247227 */ /* 0x000fe200078e00ff */
[----:B------:R-:W-:Y:S02]  /*3970*/  SHF.R.U32.HI R34, RZ, R17, R34 ;  /* 0x00000011ff227219 */ /* 0x000fe40000011622 */
[----:B------:R-:W-:Y:S01]  /*3980*/  SEL R3, R22, R35, !P0 ;  /* 0x0000002316037207 */ /* 0x000fe20004000000 */
[C---:B------:R-:W-:Y:S01]  /*3990*/  IMAD.HI.U32 R35, R8.reuse, R7, RZ ;  /* 0x0000000708237227 */ /* 0x040fe200078e00ff */
[----:B------:R-:W-:Y:S02]  /*39a0*/  SEL R11, R19, R34, !P4 ;  /* 0x00000022130b7207 */ /* 0x000fe40006000000 */
[----:B------:R-:W-:Y:S01]  /*39b0*/  SHF.R.U32.HI R36, RZ, R17, R36 ;  /* 0x00000011ff247219 */ /* 0x000fe20000011624 */
[----:B------:R-:W-:Y:S01]  /*39c0*/  IMAD.HI.U32 R38, R3, R4, RZ ;  /* 0x0000000403267227 */ /* 0x000fe200078e00ff */
[----:B------:R-:W-:Y:S03]  /*39d0*/  SHF.R.U32.HI R35, RZ, R18, R35 ;  /* 0x00000012ff237219 */ /* 0x000fe60000011623 */
[----:B------:R-:W-:Y:S01]  /*39e0*/  IMAD.HI.U32 R34, R11, R4, RZ ;  /* 0x000000040b227227 */ /* 0x000fe200078e00ff */
[----:B------:R-:W-:Y:S02]  /*39f0*/  @P2 SHF.R.U32.HI R3, RZ, R5, R38 ;  /* 0x00000005ff032219 */ /* 0x000fe40000011626 */
[----:B------:R-:W-:Y:S02]  /*3a00*/  SEL R9, R8, R35, !P0 ;  /* 0x0000002308097207 */ /* 0x000fe40004000000 */
[----:B------:R-:W-:Y:S01]  /*3a10*/  @P2 SHF.R.U32.HI R11, RZ, R5, R34 ;  /* 0x00000005ff0b2219 */ /* 0x000fe20000011622 */
[C---:B------:R-:W-:Y:S01]  /*3a20*/  IMAD R10, R72.reuse, R3, RZ ;  /* 0x00000003480a7224 */ /* 0x040fe200078e02ff */
[----:B------:R-:W-:Y:S01]  /*3a30*/  SEL R3, R13, R36, !P4 ;  /* 0x000000240d037207 */ /* 0x000fe20006000000 */
[C---:B------:R-:W-:Y:S03]  /*3a40*/  IMAD.HI.U32 R14, R9.reuse, R4, RZ ;  /* 0x00000004090e7227 */ /* 0x040fe600078e00ff */
[----:B------:R-:W-:Y:S01]  /*3a50*/  ISETP.GE.AND P0, PT, R9, R10, PT ;  /* 0x0000000a0900720c */ /* 0x000fe20003f06270 */
[C---:B------:R-:W-:Y:S01]  /*3a60*/  IMAD R12, R72.reuse, R11, RZ ;  /* 0x0000000b480c7224 */ /* 0x040fe200078e02ff */
[-C--:B------:R-:W-:Y:S04]  /*3a70*/  SHF.R.U32.HI R14, RZ, R5.reuse, R14 ;  /* 0x00000005ff0e7219 */ /* 0x080fe8000001160e */
[----:B------:R-:W-:Y:S02]  /*3a80*/  ISETP.GE.OR P0, PT, R3, R12, P0 ;  /* 0x0000000c0300720c */ /* 0x000fe40000706670 */
[----:B------:R-:W-:Y:S05]  /*3a90*/  SEL R15, R9, R14, !P2 ;  /* 0x0000000e090f7207 */ /* 0x000fea0005000000 */
[----:B------:R-:W-:Y:S04]  /*3aa0*/  IMAD.MOV R14, RZ, RZ, -R15 ;  /* 0x000000ffff0e7224 */ /* 0x000fe800078e0a0f */
[----:B------:R-:W-:Y:S02]  /*3ab0*/  IMAD R14, R72, R14, R9 ;  /* 0x0000000e480e7224 */ /* 0x000fe400078e0209 */
[C---:B------:R-:W-:Y:S05]  /*3ac0*/  @!P0 IMAD.HI.U32 R10, R3.reuse, R4, RZ ;  /* 0x00000004030a8227 */ /* 0x040fea00078e00ff */
[----:B------:R-:W-:Y:S04]  /*3ad0*/  @!P0 SHF.R.U32.HI R10, RZ, R5, R10 ;  /* 0x00000005ff0a8219 */ /* 0x000fe8000001160a */
[----:B------:R-:W-:Y:S01]  /*3ae0*/  @!P0 SEL R0, R3, R10, !P2 ;  /* 0x0000000a03008207 */ /* 0x000fe20005000000 */
[----:B------:R-:W-:Y:S03]  /*3af0*/  IMAD.MOV R10, RZ, RZ, -R3 ;  /* 0x000000ffff0a7224 */ /* 0x000fe600078e0a03 */
[----:B------:R-:W-:Y:S01]  /*3b00*/  @!P0 IADD3 R15, PT, PT, R15, -R0, RZ ;  /* 0x800000000f0f8210 */ /* 0x000fe20007ffe0ff */
[----:B------:R-:W-:Y:S01]  /*3b10*/  @!P0 IMAD R0, R11, R14, R0 ;  /* 0x0000000e0b008224 */ /* 0x000fe200078e0200 */
[----:B------:R-:W-:Y:S01]  /*3b20*/  IADD3 R11, PT, PT, -R9, RZ, RZ ;  /* 0x000000ff090b7210 */ /* 0x000fe20007ffe1ff */
[----:B------:R-:W-:Y:S02]  /*3b30*/  IMAD R13, R2, R10, R13 ;  /* 0x0000000a020d7224 */ /* 0x000fe400078e020d */
[----:B------:R-:W-:Y:S02]  /*3b40*/  @!P0 IMAD R9, R15, R72, R3 ;  /* 0x000000480f098224 */ /* 0x000fe400078e0203 */
[----:B------:R-:W-:Y:S02]  /*3b50*/  @!P0 IMAD.MOV.U32 R3, RZ, RZ, R0 ;  /* 0x000000ffff038224 */ /* 0x000fe400078e0000 */
[----:B------:R-:W-:Y:S02]  /*3b60*/  IMAD R8, R6, R11, R8 ;  /* 0x0000000b06087224 */ /* 0x000fe400078e0208 */
[----:B------:R-:W-:Y:S02]  /*3b70*/  IMAD R13, R3, R2, R13 ;  /* 0x00000002030d7224 */ /* 0x000fe400078e020d */
[----:B------:R-:W-:Y:S02]  /*3b80*/  IMAD R8, R9, R6, R8 ;  /* 0x0000000609087224 */ /* 0x000fe400078e0208 */
.L_x_65:
[----:B------:R-:W-:Y:S05]  /*3b90*/  BRA.U UP1, `(.L_x_66) ;  /* 0x0000000101107547 */ /* 0x000fea000b800000 */
[----:B------:R-:W-:Y:S04]  /*3ba0*/  MOV R0, UR6 ;  /* 0x0000000600007c02 */ /* 0x000fe80008000f00 */
[----:B------:R-:W-:Y:S04]  /*3bb0*/  SHF.L.U32 R3, R0, 0x1f, RZ ;  /* 0x0000001f00037819 */ /* 0x000fe800000006ff */
[----:B------:R-:W2:Y:S02]  /*3bc0*/  SYNCS.PHASECHK.TRANS64.TRYWAIT P0, [UR7+0x68], R3 ;  /* 0x00006803ff0075a7 */ /* 0x000ea40008001107 */
[----:B--2---:R-:W-:Y:S05]  /*3bd0*/  @!P0 BRA `(.L_x_67) ;  /* 0x0000007000e48947 */ /* 0x004fea0003800000 */
.L_x_66:
[----:B------:R-:W-:Y:S02]  /*3be0*/  R2UR UR35, R21 ;  /* 0x00000000152372ca */ /* 0x000fe400000e0000 */
[----:B------:R-:W-:Y:S02]  /*3bf0*/  R2UR UR34, R20 ;  /* 0x00000000142272ca */ /* 0x000fe400000e0000 */
[----:B------:R-:W-:Y:S02]  /*3c00*/  ISETP.NE.U32.AND P2, PT, RZ, UR4, PT ;  /* 0x00000004ff007c0c */ /* 0x000fe4000bf45070 */
[----:B------:R-:W-:Y:S02]  /*3c10*/  SHF.L.U32 R12, R31, 0x1f, RZ ;  /* 0x0000001f1f0c7819 */ /* 0x000fe400000006ff */
[----:B------:R-:W-:Y:S05]  /*3c20*/  ISETP.NE.AND.EX P2, PT, RZ, UR5, PT, P2 ;  /* 0x00000005ff007c0c */ /* 0x000fea000bf45320 */
[----:B------:R-:W-:Y:S02]  /*3c30*/  USHF.L.U32 UR35, UR35, 0x7, URZ ;  /* 0x0000000723237899 */ /* 0x000fe400080006ff */
[----:B------:R-:W-:Y:S01]  /*3c40*/  USHF.L.U32 UR34, UR34, 0x8, URZ ;  /* 0x0000000822227899 */ /* 0x000fe200080006ff */
[----:B------:R-:W-:Y:S11]  /*3c50*/  BRA.U !UP3, `(.L_x_68) ;  /* 0x000000010b347547 */ /* 0x000ff6000b800000 */
[----:B------:R-:W-:Y:S01]  /*3c60*/  UPLOP3.LUT UP0, UPT, UPT, UPT, UP2, 0x80, 0x8 ;  /* 0x000000000008789c */ /* 0x000fe20003f0f020 */
[----:B--2---:R-:W-:Y:S02]  /*3c70*/  HFMA2 R0, -RZ, RZ, 0, 5.9604644775390625e-08 ;  /* 0x00000001ff007431 */ /* 0x004fe400000001ff */
[----:B------:R-:W-:Y:S03]  /*3c80*/  IMAD.MOV.U32 R155, RZ, RZ, 0x1 ;  /* 0x00000001ff9b7424 */ /* 0x000fe600078e00ff */
[----:B------:R-:W-:Y:S05]  /*3c90*/  PLOP3.LUT P0, PT, PT, PT, UP0, 0x80, 0x8 ;  /* 0x000000000008781c */ /* 0x000fea0003f0f008 */
[----:B------:R-:W2:Y:S01]  /*3ca0*/  @UP0 LDCU.64 UR10, c[0x0][0x888] ;  /* 0x00011100ff0a07ac */ /* 0x000ea20008000a00 */
[----:B------:R-:W-:Y:S07]  /*3cb0*/  @UP0 UIMAD UR8, UR36, UR4, URZ ;  /* 0x00000004240802a4 */ /* 0x000fee000f8e02ff */
[----:B------:R-:W-:Y:S01]  /*3cc0*/  @!P0 PRMT R155, R0, 0x7610, R155 ;  /* 0x00007610009b8816 */ /* 0x000fe2000000009b */
[----:B--2---:R-:W-:Y:S03]  /*3cd0*/  @UP0 UIMAD.WIDE UR10, UR8, 0x4, UR10 ;  /* 0x00000004080a08a5 */ /* 0x004fe6000f8e020a */
[----:B------:R-:W2:Y:S03]  /*3ce0*/  @!UP0 LDCU UR8, c[0x0][0x880] ;  /* 0x00011000ff0887ac */ /* 0x000ea60008000800 */
[----:B------:R-:W-:Y:S01]  /*3cf0*/  IMAD.U32 R10, RZ, RZ, UR10 ;  /* 0x0000000aff0a7e24 */ /* 0x000fe2000f8e00ff */
[----:B------:R-:W-:Y:S05]  /*3d00*/  MOV R11, UR11 ;  /* 0x0000000b000b7c02 */ /* 0x000fea0008000f00 */
[----:B-----5:R3:W5:Y:S02]  /*3d10*/  @P0 LDG.E R81, desc[UR46][R10.64] ;  /* 0x0000002e0a510981 */ /* 0x020764000c1e1900 */
[----:B--23--:R-:W-:Y:S07]  /*3d20*/  @!P0 IMAD.U32 R81, RZ, RZ, UR8 ;  /* 0x00000008ff518e24 */ /* 0x00cfee000f8e00ff */
.L_x_68:
[----:B-----5:R-:W-:Y:S01]  /*3d30*/  @!P2 FSETP.EQ.AND P0, PT, R81, RZ, PT ;  /* 0x000000ff5100a20b */ /* 0x020fe20003f02000 */
[----:B------:R-:W-:Y:S01]  /*3d40*/  @!UPT UIADD3 URZ, UPT, UPT, URZ, URZ, URZ ;  /* 0x000000fffffff290 */ /* 0x000fe2000fffe0ff */
[----:B------:R-:W-:Y:S11]  /*3d50*/  @!P2 BRA `(.L_x_69) ;  /* 0x000000000014a947 */ /* 0x000ff60003800000 */
[----:B------:R-:W-:Y:S02]  /*3d60*/  LOP3.LUT P2, RZ, R155, 0xff, RZ, 0xc0, !PT ;  /* 0x000000ff9bff7812 */ /* 0x000fe4000784c0ff */
[----:B------:R-:W-:Y:S04]  /*3d70*/  PLOP3.LUT P0, PT, PT, PT, UP0, 0x80, 0x8 ;  /* 0x000000000008781c */ /* 0x000fe80003f0f008 */
[----:B------:R-:W-:Y:S07]  /*3d80*/  PLOP3.LUT P0, PT, P0, PT, PT, 0x8, 0x80 ;  /* 0x000000000080781c */ /* 0x000fee000070e170 */
[----:B------:R-:W-:Y:S11]  /*3d90*/  @P2 FSETP.EQ.AND P0, PT, R81, RZ, PT ;  /* 0x000000ff5100220b */ /* 0x000ff60003f02000 */
[----:B------:R-:W-:Y:S02]  /*3da0*/  @!UPT UIADD3 URZ, UPT, UPT, URZ, URZ, URZ ;  /* 0x000000fffffff290 */ /* 0x000fe4000fffe0ff */
.L_x_69:
[----:B------:R-:W3:Y:S01]  /*3db0*/  SYNCS.PHASECHK.TRANS64.TRYWAIT P2, [UR7+0x40], R12 ;  /* 0x0000400cff0075a7 */ /* 0x000ee20008041107 */
[----:B------:R-:W-:Y:S04]  /*3dc0*/  ELECT P4, URZ, PT ;  /* 0x0000000000ff782f */ /* 0x000fe80003880000 */
[----:B------:R-:W-:Y:S11]  /*3dd0*/  PLOP3.LUT P4, PT, P0, P4, PT, 0xf2, 0x2f ;  /* 0x00000000002f781c */ /* 0x000ff60000789e72 */
[----:B------:R-:W-:Y:S02]  /*3de0*/  @!UPT UIADD3 URZ, UPT, UPT, URZ, URZ, URZ ;  /* 0x000000fffffff290 */ /* 0x000fe4000fffe0ff */
[----:B-1----:R-:W-:Y:S05]  /*3df0*/  @!P4 IADD3 R9, P0, PT, R32, 0x580, RZ ;  /* 0x000005802009c810 */ /* 0x002fea0007f1e0ff */
[----:B--2---:R-:W-:Y:S01]  /*3e00*/  @!P4 IMAD.X R0, RZ, RZ, R33, P0 ;  /* 0x000000ffff00c224 */ /* 0x004fe200000e0621 */
[----:B---3--:R-:W-:Y:S07]  /*3e10*/  @!P2 BRA `(.L_x_70) ;  /* 0x00000070006ca947 */ /* 0x008fee0003800000 */
.L_x_149:
[----:B------:R-:W-:Y:S01]  /*3e20*/  @!P4 R2UR UR8, R0 ;  /* 0x000000000008c2ca */ /* 0x000fe200000e0000 */
[----:B------:R-:W-:Y:S01]  /*3e30*/  VOTEU.ALL UP1, P4 ;  /* 0x0000000000ff7886 */ /* 0x000fe20002020000 */
[----:B------:R-:W-:Y:S01]  /*3e40*/  @!P4 R2UR UR9, R9 ;  /* 0x000000000909c2ca */ /* 0x000fe200000e0000 */
[----:B------:R-:W-:Y:S01]  /*3e50*/  @!P4 IMAD.MOV.U32 R0, RZ, RZ, 0x4000 ;  /* 0x00004000ff00c424 */ /* 0x000fe200078e00ff */
[----:B------:R-:W-:Y:S01]  /*3e60*/  UMOV UR10, 0x0 ;  /* 0x00000000000a7882 */ /* 0x000fe20000000000 */
[----:B------:R-:W-:Y:S01]  /*3e70*/  UMOV UR11, 0x10000000 ;  /* 0x10000000000b7882 */ /* 0x000fe20000000000 */
[----:B------:R-:W-:Y:S01]  /*3e80*/  @!UP1 UIADD3 UR32, UPT, UPT, UR7, 0x400, URZ ;  /* 0x0000040007209890 */ /* 0x000fe2000fffe0ff */
[----:B------:R-:W-:Y:S01]  /*3e90*/  @!P4 IADD3 R9, P0, PT, R32, 0x580, RZ ;  /* 0x000005802009c810 */ /* 0x000fe20007f1e0ff */
[----:B------:R-:W-:Y:S05]  /*3ea0*/  VOTEU.ALL UP1, P4 ;  /* 0x0000000000ff7886 */ /* 0x000fea0002020000 */
[----:B------:R-:W-:Y:S01]  /*3eb0*/  IMAD.U32 R11, RZ, RZ, UR8 ;  /* 0x00000008ff0b7e24 */ /* 0x000fe2000f8e00ff */
[----:B------:R-:W-:Y:S01]  /*3ec0*/  UPRMT UR8, UR37, 0x654, UR33 ;  /* 0x0000065425087896 */ /* 0x000fe20008000021 */
[----:B------:R-:W-:Y:S03]  /*3ed0*/  IMAD.U32 R10, RZ, RZ, UR9 ;  /* 0x00000009ff0a7e24 */ /* 0x000fe6000f8e00ff */
[----:B------:R-:W-:Y:S02]  /*3ee0*/  @!P4 R2UR UR15, R11 ;  /* 0x000000000b0fc2ca */ /* 0x000fe400000e0000 */
[----:B------:R-:W-:Y:S11]  /*3ef0*/  @!P4 R2UR UR14, R10 ;  /* 0x000000000a0ec2ca */ /* 0x000ff600000e0000 */
[----:B------:R-:W-:Y:S02]  /*3f00*/  @!UPT UIADD3 URZ, UPT, UPT, URZ, URZ, URZ ;  /* 0x000000fffffff290 */ /* 0x000fe4000fffe0ff */
[----:B------:R2:W-:Y:S01]  /*3f10*/  @!UP1 UTMALDG.3D [UR32], [UR14], desc[UR10] ;  /* 0x00000a200e0095b4 */ /* 0x0005e20008011000 */
[----:B------:R3:W-:Y:S01]  /*3f20*/  @!P4 SYNCS.ARRIVE.TRANS64.RED.A0TR RZ, [UR7+0x20], R0 ;  /* 0x00002000ffffc9a7 */ /* 0x0007e20008300407 */
[----:B------:R-:W-:Y:S01]  /*3f30*/  SYNCS.ARRIVE.TRANS64.RED.A1T0 RZ, [UR8], RZ ;  /* 0x000000ffffff79a7 */ /* 0x000fe20008100408 */
[----:B---3--:R-:W-:Y:S01]  /*3f40*/  @!P4 IMAD.X R0, RZ, RZ, R33, P0 ;  /* 0x000000ffff00c224 */ /* 0x008fe200000e0621 */
[----:B------:R-:W3:Y:S02]  /*3f50*/  SYNCS.PHASECHK.TRANS64.TRYWAIT P2, [UR7+0x48], R12 ;  /* 0x0000480cff0075a7 */ /* 0x000ee40008041107 */
[----:B--23--:R-:W-:Y:S05]  /*3f60*/  @!P2 BRA `(.L_x_71) ;  /* 0x000000700030a947 */ /* 0x00cfea0003800000 */
.L_x_151:
        /* <DEDUP_REMOVED lines=8> */
[----:B------:R-:W-:Y:S01]  /*3ff0*/  @!UP1 UIADD3 UR24, UPT, UPT, UR7, 0x4400, URZ ;  /* 0x0000440007189890 */ /* 0x000fe2000fffe0ff */
[----:B------:R-:W-:Y:S01]  /*4000*/  VOTEU.ALL UP1, P4 ;  /* 0x0000000000ff7886 */ /* 0x000fe20002020000 */
[----:B------:R-:W-:Y:S01]  /*4010*/  UMOV UR27, UR35 ;  /* 0x00000023001b7c82 */ /* 0x000fe20008000000 */
[----:B------:R-:W-:Y:S02]  /*4020*/  UMOV UR28, UR36 ;  /* 0x00000024001c7c82 */ /* 0x000fe40008000000 */
[----:B------:R-:W-:Y:S01]  /*4030*/  IMAD.U32 R11, RZ, RZ, UR8 ;  /* 0x00000008ff0b7e24 */ /* 0x000fe2000f8e00ff */
[----:B------:R-:W-:Y:S01]  /*4040*/  UPRMT UR8, UR37, 0x654, UR25 ;  /* 0x0000065425087896 */ /* 0x000fe20008000019 */
[----:B------:R-:W-:Y:S02]  /*4050*/  IMAD.U32 R10, RZ, RZ, UR9 ;  /* 0x00000009ff0a7e24 */ /* 0x000fe4000f8e00ff */
[----:B------:R-:W-:Y:S01]  /*4060*/  @!P4 IMAD.X R20, RZ, RZ, R33, P0 ;  /* 0x000000ffff14c224 */ /* 0x000fe200000e0621 */
[----:B------:R-:W-:Y:S02]  /*4070*/  @!P4 R2UR UR15, R11 ;  /* 0x000000000b0fc2ca */ /* 0x000fe400000e0000 */
[----:B------:R-:W-:Y:S11]  /*4080*/  @!P4 R2UR UR14, R10 ;  /* 0x000000000a0ec2ca */ /* 0x000ff600000e0000 */
[----:B------:R-:W-:Y:S02]  /*4090*/  @!UPT UIADD3 URZ, UPT, UPT, URZ, URZ, URZ ;  /* 0x000000fffffff290 */ /* 0x000fe4000fffe0ff */
[----:B------:R2:W-:Y:S01]  /*40a0*/  @!UP1 UTMALDG.3D [UR24], [UR14], desc[UR10] ;  /* 0x00000a180e0095b4 */ /* 0x0005e20008011000 */
[----:B------:R2:W-:Y:S01]  /*40b0*/  @!P4 SYNCS.ARRIVE.TRANS64.RED.A0TR RZ, [UR7+0x28], R0 ;  /* 0x00002800ffffc9a7 */ /* 0x0005e20008300407 */
[----:B------:R-:W-:Y:S01]  /*40c0*/  SYNCS.ARRIVE.TRANS64.RED.A1T0 RZ, [UR8], RZ ;  /* 0x000000ffffff79a7 */ /* 0x000fe20008100408 */
[----:B------:R-:W3:Y:S02]  /*40d0*/  SYNCS.PHASECHK.TRANS64.TRYWAIT P2, [UR7+0x50], R12 ;  /* 0x0000500cff0075a7 */ /* 0x000ee40008041107 */
[----:B--23--:R-:W-:Y:S05]  /*40e0*/  @!P2 BRA `(.L_x_72) ;  /* 0x0000006c00e8a947 */ /* 0x00cfea0003800000 */
.L_x_153:
[----:B------:R-:W2:Y:S01]  /*40f0*/  LDC.64 R14, c[0x0][0xb10] ;  /* 0x0002c400ff0e7b82 */ /* 0x000ea20000000a00 */
[----:B------:R-:W-:Y:S01]  /*4100*/  @!P4 R2UR UR8, R20 ;  /* 0x000000001408c2ca */ /* 0x000fe200000e0000 */
[----:B------:R-:W-:Y:S01]  /*4110*/  VOTEU.ALL UP1, P4 ;  /* 0x0000000000ff7886 */ /* 0x000fe20002020000 */
[----:B------:R-:W-:Y:S01]  /*4120*/  @!P4 R2UR UR9, R21 ;  /* 0x000000001509c2ca */ /* 0x000fe200000e0000 */
[----:B------:R-:W-:Y:S01]  /*4130*/  UMOV UR10, 0x0 ;  /* 0x00000000000a7882 */ /* 0x000fe20000000000 */
[----:B------:R-:W-:Y:S03]  /*4140*/  UMOV UR11, 0x10000000 ;  /* 0x10000000000b7882 */ /* 0x000fe60000000000 */
[----:B------:R-:W3:Y:S01]  /*4150*/  LDC.64 R10, c[0x0][0xb18] ;  /* 0x0002c600ff0a7b82 */ /* 0x000ee20000000a00 */
[----:B------:R-:W-:Y:S01]  /*4160*/  @!UP1 UIADD3 UR18, UPT, UPT, UR34, 0x80, URZ ;  /* 0x0000008022129890 */ /* 0x000fe2000fffe0ff */
[----:B------:R-:W-:Y:S01]  /*4170*/  @P3 SHF.R.U32.HI R28, RZ, 0x10, R25 ;  /* 0x00000010ff1c3819 */ /* 0x000fe20000011619 */
[----:B------:R-:W-:Y:S01]  /*4180*/  @!UP1 UIADD3 UR16, UPT, UPT, UR7, 0x8400, URZ ;  /* 0x0000840007109890 */ /* 0x000fe2000fffe0ff */
[----:B------:R-:W-:Y:S01]  /*4190*/  VIADD R30, R30, 0x1 ;  /* 0x000000011e1e7836 */ /* 0x000fe20000000000 */
[----:B------:R-:W-:Y:S03]  /*41a0*/  VOTEU.ALL UP1, P4 ;  /* 0x0000000000ff7886 */ /* 0x000fe60002020000 */
[----:B------:R-:W5:Y:S01]  /*41b0*/  @!P1 LDC R0, c[0x0][0xb20] ;  /* 0x0002c800ff009b82 */ /* 0x000f620000000800 */
[----:B------:R-:W-:Y:S01]  /*41c0*/  UMOV UR19, UR35 ;  /* 0x0000002300137c82 */ /* 0x000fe20008000000 */
[----:B------:R-:W-:Y:S01]  /*41d0*/  IMAD.U32 R21, RZ, RZ, UR8 ;  /* 0x00000008ff157e24 */ /* 0x000fe2000f8e00ff */
[----:B------:R-:W-:Y:S05]  /*41e0*/  UMOV UR20, UR36 ;  /* 0x0000002400147c82 */ /* 0x000fea0008000000 */
[----:B-1----:R-:W1:Y:S01]  /*41f0*/  @!P1 LDC R3, c[0x0][0xb0c] ;  /* 0x0002c300ff039b82 */ /* 0x002e620000000800 */
[----:B------:R-:W-:Y:S01]  /*4200*/  IMAD.U32 R20, RZ, RZ, UR9 ;  /* 0x00000009ff147e24 */ /* 0x000fe2000f8e00ff */
[----:B------:R-:W-:Y:S01]  /*4210*/  UPRMT UR8, UR37, 0x654, UR17 ;  /* 0x0000065425087896 */ /* 0x000fe20008000011 */
[----:B------:R-:W-:Y:S03]  /*4220*/  @!P4 R2UR UR15, R21 ;  /* 0x00000000150fc2ca */ /* 0x000fe600000e0000 */
[----:B------:R-:W-:Y:S01]  /*4230*/  @!P4 R2UR UR14, R20 ;  /* 0x00000000140ec2ca */ /* 0x000fe200000e0000 */
[----:B------:R-:W-:Y:S11]  /*4240*/  @!P4 IMAD.MOV.U32 R20, RZ, RZ, 0x4000 ;  /* 0x00004000ff14c424 */ /* 0x000ff600078e00ff */
[----:B------:R-:W-:Y:S01]  /*4250*/  @!UPT UIADD3 URZ, UPT, UPT, URZ, URZ, URZ ;  /* 0x000000fffffff290 */ /* 0x000fe2000fffe0ff */
[----:B------:R1:W-:Y:S01]  /*4260*/  @!UP1 UTMALDG.3D [UR16], [UR14], desc[UR10] ;  /* 0x00000a100e0095b4 */ /* 0x0003e20008011000 */
[----:B------:R1:W-:Y:S02]  /*4270*/  @!P4 SYNCS.ARRIVE.TRANS64.RED.A0TR RZ, [UR7+0x30], R20 ;  /* 0x00003014ffffc9a7 */ /* 0x0003e40008300407 */
[----:B-1----:R-:W-:Y:S01]  /*4280*/  @!P1 ISETP.NE.AND P2, PT, R3, 0x1, PT ;  /* 0x000000010300980c */ /* 0x002fe20003f45270 */
[C---:B--2---:R-:W-:Y:S01]  /*4290*/  @!P1 IMAD.HI.U32 R14, R13.reuse, R14, RZ ;  /* 0x0000000e0d0e9227 */ /* 0x044fe200078e00ff */
[----:B---3--:R-:W-:Y:S03]  /*42a0*/  @!P1 ISETP.NE.AND P0, PT, R10, 0x1, PT ;  /* 0x000000010a00980c */ /* 0x008fe60003f05270 */
[C---:B------:R-:W-:Y:S01]  /*42b0*/  @!P1 IMAD.HI.U32 R11, R8.reuse, R11, RZ ;  /* 0x0000000b080b9227 */ /* 0x040fe200078e00ff */
[----:B------:R-:W-:Y:S04]  /*42c0*/  @!P1 SHF.R.U32.HI R14, RZ, R15, R14 ;  /* 0x0000000fff0e9219 */ /* 0x000fe8000001160e */
[----:B-----5:R-:W-:Y:S01]  /*42d0*/  @!P1 SHF.R.U32.HI R9, RZ, R0, R11 ;  /* 0x00000000ff099219 */ /* 0x020fe2000001160b */
[----:B------:R-:W-:Y:S01]  /*42e0*/  SYNCS.ARRIVE.TRANS64.RED.A1T0 RZ, [UR8], RZ ;  /* 0x000000ffffff79a7 */ /* 0x000fe20008100408 */
[----:B------:R-:W-:Y:S02]  /*42f0*/  @!P1 SEL R14, R13, R14, !P2 ;  /* 0x0000000e0d0e9207 */ /* 0x000fe40005000000 */
[----:B------:R-:W-:Y:S01]  /*4300*/  @!P1 SEL R9, R8, R9, !P0 ;  /* 0x0000000908099207 */ /* 0x000fe20004000000 */
[----:B------:R-:W1:Y:S04]  /*4310*/  SYNCS.PHASECHK.TRANS64.TRYWAIT P5, [UR7+0x58], R12 ;  /* 0x0000580cff0075a7 */ /* 0x000e6800080a1107 */
[----:B------:R-:W-:Y:S02]  /*4320*/  @!P1 IMAD.IADD R0, R9, 0x1, -R14 ;  /* 0x0000000109009824 */ /* 0x000fe400078e0a0e */
[----:B------:R-:W-:Y:S02]  /*4330*/  @!P1 IMAD.IADD R9, R14, 0x1, -R9 ;  /* 0x000000010e099824 */ /* 0x000fe400078e0a09 */
[----:B------:R-:W-:Y:S02]  /*4340*/  @!P1 IMAD R13, R0, R3, R13 ;  /* 0x00000003000d9224 */ /* 0x000fe400078e020d */
[----:B------:R-:W-:Y:S01]  /*4350*/  @!P1 IMAD R8, R9, R10, R8 ;  /* 0x0000000a09089224 */ /* 0x000fe200078e0208 */
[----:B-1----:R-:W-:Y:S06]  /*4360*/  @!P5 BRA `(.L_x_73) ;  /* 0x0000006c0060d947 */ /* 0x002fec0003800000 */
.L_x_155:
[----:B-1----:R-:W-:Y:S01]  /*4370*/  @!P4 IADD3 R3, P0, PT, R32, 0x580, RZ ;  /* 0x000005802003c810 */ /* 0x002fe20007f1e0ff */
[----:B------:R-:W-:Y:S01]  /*4380*/  VOTEU.ALL UP1, P4 ;  /* 0x0000000000ff7886 */ /* 0x000fe20002020000 */
[----:B------:R-:W-:Y:S01]  /*4390*/  UMOV UR18, 0x0 ;  /* 0x0000000000127882 */ /* 0x000fe20000000000 */
[----:B------:R-:W-:Y:S01]  /*43a0*/  UMOV UR19, 0x10000000 ;  /* 0x1000000000137882 */ /* 0x000fe20000000000 */
[----:B------:R-:W-:Y:S01]  /*43b0*/  @!P4 R2UR UR9, R3 ;  /* 0x000000000309c2ca */ /* 0x000fe200000e0000 */
[----:B------:R-:W-:Y:S01]  /*43c0*/  @!P4 IMAD.X R0, RZ, RZ, R33, P0 ;  /* 0x000000ffff00c224 */ /* 0x000fe200000e0621 */
[----:B------:R-:W-:Y:S01]  /*43d0*/  @!UP1 UIADD3 UR10, UPT, UPT, UR34, 0xc0, URZ ;  /* 0x000000c0220a9890 */ /* 0x000fe2000fffe0ff */
[----:B------:R-:W-:Y:S01]  /*43e0*/  ISETP.NE.AND P0, PT, R30, 0x2, PT ;  /* 0x000000021e00780c */ /* 0x000fe20003f05270 */
[----:B------:R-:W-:Y:S01]  /*43f0*/  UMOV UR11, UR35 ;  /* 0x00000023000b7c82 */ /* 0x000fe20008000000 */
[----:B------:R-:W-:Y:S01]  /*4400*/  UMOV UR12, UR36 ;  /* 0x00000024000c7c82 */ /* 0x000fe20008000000 */
[----:B------:R-:W-:Y:S01]  /*4410*/  @!P4 R2UR UR8, R0 ;  /* 0x000000000008c2ca */ /* 0x000fe200000e0000 */
[----:B------:R-:W-:Y:S01]  /*4420*/  IMAD.IADD R20, R8, 0x1, R154 ;  /* 0x0000000108147824 */ /* 0x000fe200078e029a */
[----:B------:R-:W-:Y:S01]  /*4430*/  @P3 R2UR UR36, R28 ;  /* 0x000000001c2432ca */ /* 0x000fe200000e0000 */
[----:B------:R-:W-:Y:S01]  /*4440*/  IMAD.IADD R21, R13, 0x1, R156 ;  /* 0x000000010d157824 */ /* 0x000fe200078e029c */
[----:B------:R-:W-:Y:S02]  /*4450*/  SEL R0, RZ, 0x1, P0 ;  /* 0x00000001ff007807 */ /* 0x000fe40000000000 */
[----:B------:R-:W-:Y:S01]  /*4460*/  LOP3.LUT R31, R31, 0x1, RZ, 0x3c, !PT ;  /* 0x000000011f1f7812 */ /* 0x000fe200078e3cff */
[----:B------:R-:W-:Y:S01]  /*4470*/  IMAD.U32 R10, RZ, RZ, UR9 ;  /* 0x00000009ff0a7e24 */ /* 0x000fe2000f8e00ff */
[----:B------:R-:W-:Y:S01]  /*4480*/  @!UP1 UIADD3 UR9, UPT, UPT, UR7, 0x38, URZ ;  /* 0x0000003807099890 */ /* 0x000fe2000fffe0ff */
[----:B------:R-:W-:Y:S02]  /*4490*/  LOP3.LUT R29, R29, R0, RZ, 0x3c, !PT ;  /* 0x000000001d1d7212 */ /* 0x000fe400078e3cff */
[----:B------:R-:W-:Y:S02]  /*44a0*/  SEL R30, R30, RZ, P0 ;  /* 0x000000ff1e1e7207 */ /* 0x000fe40000000000 */
[----:B------:R-:W-:Y:S01]  /*44b0*/  IMAD.U32 R11, RZ, RZ, UR8 ;  /* 0x00000008ff0b7e24 */ /* 0x000fe2000f8e00ff */
[----:B------:R-:W-:Y:S01]  /*44c0*/  @!P4 R2UR UR14, R10 ;  /* 0x000000000a0ec2ca */ /* 0x000fe200000e0000 */
[----:B------:R-:W-:Y:S01]  /*44d0*/  @!UP1 UIADD3 UR8, UPT, UPT, UR7, 0xc400, URZ ;  /* 0x0000c40007089890 */ /* 0x000fe2000fffe0ff */
[----:B------:R-:W-:Y:S02]  /*44e0*/  VOTEU.ALL UP1, P4 ;  /* 0x0000000000ff7886 */ /* 0x000fe40002020000 */
[----:B------:R-:W-:Y:S11]  /*44f0*/  @!P4 R2UR UR15, R11 ;  /* 0x000000000b0fc2ca */ /* 0x000ff600000e0000 */
[----:B------:R-:W-:Y:S02]  /*4500*/  @!UPT UIADD3 URZ, UPT, UPT, URZ, URZ, URZ ;  /* 0x000000fffffff290 */ /* 0x000fe4000fffe0ff */
[----:B------:R2:W-:Y:S01]  /*4510*/  @!UP1 UTMALDG.3D [UR8], [UR14], desc[UR18] ;  /* 0x000012080e0095b4 */ /* 0x0005e20008011000 */
[----:B------:R2:W-:Y:S01]  /*4520*/  @!P4 SYNCS.ARRIVE.TRANS64.RED.A0TR RZ, [UR7+0x38], R23 ;  /* 0x00003817ffffc9a7 */ /* 0x0005e20008300407 */
[----:B------:R-:W-:Y:S01]  /*4530*/  UPLOP3.LUT UP1, UPT, UPT, UPT, UPT, 0x80, 0x8 ;  /* 0x000000000008789c */ /* 0x000fe20003f2f070 */
[----:B------:R-:W-:Y:S01]  /*4540*/  SYNCS.ARRIVE.TRANS64.RED.A1T0 RZ, [UR13], RZ ;  /* 0x000000ffffff79a7 */ /* 0x000fe2000810040d */
[----:B------:R-:W-:Y:S09]  /*4550*/  @P3 BRA `(.L_x_74) ;  /* 0xfffffff000943947 */ /* 0x000ff2000383ffff */
[----:B------:R-:W-:-:S04]  /*4560*/  SHF.L.U32 R3, R31, 0x1f, RZ ;  /* 0x0000001f1f037819 */ /* 0x000fc800000006ff */
[----:B------:R-:W1:Y:S02]  /*4570*/  SYNCS.PHASECHK.TRANS64.TRYWAIT P0, [UR7+0x40], R3 ;  /* 0x00004003ff0075a7 */ /* 0x000e640008001107 */
[----:B-1----:R-:W-:Y:S05]  /*4580*/  @!P0 BRA `(.L_x_75) ;  /* 0x0000006800f08947 */ /* 0x002fea0003800000 */
.L_x_157:
[----:B------:R-:W3:Y:S02]  /*4590*/  SYNCS.PHASECHK.TRANS64.TRYWAIT P0, [UR7+0x48], R3 ;  /* 0x00004803ff0075a7 */ /* 0x000ee40008001107 */
[----:B---3--:R-:W-:Y:S05]  /*45a0*/  @!P0 BRA `(.L_x_76) ;  /* 0x0000006c00008947 */ /* 0x008fea0003800000 */
.L_x_159:
[----:B------:R-:W3:Y:S02]  /*45b0*/  SYNCS.PHASECHK.TRANS64.TRYWAIT P0, [UR7+0x50], R3 ;  /* 0x00005003ff0075a7 */ /* 0x000ee40008001107 */
[----:B---3--:R-:W-:Y:S05]  /*45c0*/  @!P0 BRA `(.L_x_77) ;  /* 0x0000006c00108947 */ /* 0x008fea0003800000 */
.L_x_161:
[----:B-1----:R-:W-:-:S07]  /*45d0*/  MOV R0, UR7 ;  /* 0x0000000700007c02 */ /* 0x002fce0008000f00 */
.L_x_78:
[----:B-1----:R-:W-:-:S04]  /*45e0*/  SHF.L.U32 R3, R31, 0x1f, RZ ;  /* 0x0000001f1f037819 */ /* 0x002fc800000006ff */
[----:B------:R1:W3:Y:S03]  /*45f0*/  SYNCS.PHASECHK.TRANS64.TRYWAIT P0, [R0+URZ+0x58], R3 ;  /* 0x00005803000075a7 */ /* 0x0002e600080011ff */
[----:B---3--:R-:W-:Y:S05]  /*4600*/  @!P0 NANOSLEEP.SYNCS 0x989680 ;  /* 0x009896800000895d */ /* 0x008fea0003900000 */
[----:B------:R-:W3:Y:S02]  /*4610*/  @!P0 SYNCS.PHASECHK.TRANS64 P0, [R0+URZ+0x58], R3 ;  /* 0x00005803000085a7 */ /* 0x000ee400080010ff */
[----:B--23--:R-:W-:Y:S05]  /*4620*/  @P0 EXIT ;  /* 0x000000000000094d */ /* 0x00cfea0003800000 */
[----:B------:R-:W-:Y:S05]  /*4630*/  BRA `(.L_x_78) ;  /* 0xfffffffc00e87947 */ /* 0x000fea000383ffff */
.L_x_63:
[----:B------:R-:W-:-:S06]  /*4640*/  UISETP.GE.AND UP1, UPT, UR8, 0x4, UPT ;  /* 0x000000040800788c */ /* 0x000fcc000bf26270 */
[----:B------:R-:W-:-:S13]  /*4650*/  PLOP3.LUT P0, PT, PT, PT, UP1, 0x80, 0x8 ;  /* 0x000000000008781c */ /* 0x000fda0003f0f018 */
[----:B------:R-:W-:Y:S05]  /*4660*/  @!P0 EXIT ;  /* 0x000000000000894d */ /* 0x000fea0003800000 */
[----:B------:R-:W-:Y:S01]  /*4670*/  BAR.SYNC.DEFER_BLOCKING 0x6, 0xa0 ;  /* 0x0182800000007b1d */ /* 0x000fe20000010000 */
[C---:B------:R-:W-:Y:S01]  /*4680*/  IMAD.SHL.U32 R3, R170.reuse, 0x40, RZ ;  /* 0x00000040aa037824 */ /* 0x040fe200078e00ff */
[C---:B------:R-:W-:Y:S01]  /*4690*/  LOP3.LUT R161, R170.reuse, 0x1, RZ, 0xc0, !PT ;  /* 0x00000001aaa17812 */ /* 0x040fe200078ec0ff */
[C---:B------:R-:W-:Y:S02]  /*46a0*/  IMAD.U32 R79, R170.reuse, 0x10000, RZ ;  /* 0x00010000aa4f7824 */ /* 0x040fe400078e00ff */
[----:B------:R-:W-:Y:S02]  /*46b0*/  HFMA2 R167, -RZ, RZ, 0, 5.9604644775390625e-08 ;  /* 0x00000001ffa77431 */ /* 0x000fe400000001ff */
[C---:B------:R-:W-:Y:S01]  /*46c0*/  IMAD.SHL.U32 R160, R170.reuse, 0x8, RZ ;  /* 0x00000008aaa07824 */ /* 0x040fe200078e00ff */
[----:B------:R-:W-:Y:S01]  /*46d0*/  UMOV UR48, 0x400 ;  /* 0x0000040000307882 */ /* 0x000fe20000000000 */
[----:B------:R-:W1:Y:S01]  /*46e0*/  LDC R159, c[0x0][0x370] ;  /* 0x0000dc00ff9f7b82 */ /* 0x000e620000000800 */
[----:B------:R-:W-:Y:S01]  /*46f0*/  ULEA UR48, UR37, UR48, 0x18 ;  /* 0x0000003025307291 */ /* 0x000fe2000f8ec0ff */
[----:B------:R-:W-:Y:S01]  /*4700*/  ISETP.NE.U32.AND P0, PT, R161, 0x1, PT ;  /* 0x00000001a100780c */ /* 0x000fe20003f05070 */
[----:B------:R-:W-:Y:S01]  /*4710*/  IMAD.MOV.U32 R169, RZ, RZ, 0x2 ;  /* 0x00000002ffa97424 */ /* 0x000fe200078e00ff */
[----:B------:R-:W-:Y:S01]  /*4720*/  LOP3.LUT R5, R3, 0x1c0, RZ, 0xc0, !PT ;  /* 0x000001c003057812 */ /* 0x000fe200078ec0ff */
[----:B------:R-:W-:Y:S01]  /*4730*/  UIADD3 UR4, UPT, UPT, UR48, 0x400, URZ ;  /* 0x0000040030047890 */ /* 0x000fe2000fffe0ff */
[----:B------:R-:W-:Y:S01]  /*4740*/  LOP3.LUT R79, R79, 0x600000, RZ, 0xc0, !PT ;  /* 0x006000004f4f7812 */ /* 0x000fe200078ec0ff */
[----:B------:R-:W-:Y:S01]  /*4750*/  IMAD.MOV.U32 R168, RZ, RZ, 0x4 ;  /* 0x00000004ffa87424 */ /* 0x000fe200078e00ff */
[----:B------:R-:W2:Y:S01]  /*4760*/  LDC R74, c[0x0][0xb0c] ;  /* 0x0002c300ff4a7b82 */ /* 0x000ea20000000800 */
[----:B------:R-:W-:Y:S01]  /*4770*/  R2P PR, R170, 0x6 ;  /* 0x00000006aa007804 */ /* 0x000fe20000000000 */
[----:B------:R-:W-:Y:S01]  /*4780*/  IMAD.MOV.U32 R76, RZ, RZ, RZ ;  /* 0x000000ffff4c7224 */ /* 0x000fe200078e00ff */
[----:B------:R-:W-:Y:S01]  /*4790*/  LOP3.LUT R160, R5, 0x38, R160, 0xf8, !PT ;  /* 0x0000003805a07812 */ /* 0x000fe200078ef8a0 */
[----:B------:R-:W-:Y:S01]  /*47a0*/  IMAD.MOV.U32 R166, RZ, RZ, RZ ;  /* 0x000000ffffa67224 */ /* 0x000fe200078e00ff */
[----:B------:R-:W-:Y:S01]  /*47b0*/  P2R R2, PR, RZ, 0x1 ;  /* 0x00000001ff027803 */ /* 0x000fe20000000000 */
[----:B------:R-:W-:Y:S01]  /*47c0*/  IMAD.MOV.U32 R173, RZ, RZ, RZ ;  /* 0x000000ffffad7224 */ /* 0x000fe200078e00ff */
[----:B------:R-:W-:Y:S01]  /*47d0*/  LOP3.LUT R160, R160, 0x1e00, R3, 0xf8, !PT ;  /* 0x00001e00a0a07812 */ /* 0x000fe200078ef803 */
[----:B------:R-:W4:Y:S01]  /*47e0*/  LDC R157, c[0x0][0xb20] ;  /* 0x0002c800ff9d7b82 */ /* 0x000f220000000800 */
[----:B------:R-:W3:Y:S01]  /*47f0*/  LDS R0, [UR48+0x100] ;  /* 0x00010030ff007984 */ /* 0x000ee20008000800 */
[----:B------:R-:W-:Y:S01]  /*4800*/  LOP3.LUT R170, R170, 0x60, RZ, 0xc0, !PT ;  /* 0x00000060aaaa7812 */ /* 0x000fe200078ec0ff */
[----:B------:R-:W-:Y:S01]  /*4810*/  IMAD.U32 R163, RZ, RZ, UR4 ;  /* 0x00000004ffa37e24 */ /* 0x000fe2000f8e00ff */
[----:B------:R-:W-:Y:S01]  /*4820*/  MOV R165, RZ ;  /* 0x000000ff00a57202 */ /* 0x000fe20000000f00 */
[----:B------:R-:W1:Y:S01]  /*4830*/  LDCU.64 UR52, c[0x0][0x348] ;  /* 0x00006900ff3477ac */ /* 0x000e620008000a00 */
[----:B------:R-:W-:-:S02]  /*4840*/  SEL R169, R169, 0xfffffffe, !P1 ;  /* 0xfffffffea9a97807 */ /* 0x000fc40004800000 */
[----:B------:R-:W1:Y:S01]  /*4850*/  LDC R73, c[0x0][0xb30] ;  /* 0x0002cc00ff497b82 */ /* 0x000e620000000800 */
[----:B------:R-:W-:Y:S01]  /*4860*/  SEL R168, R168, 0xfffffffc, !P2 ;  /* 0xfffffffca8a87807 */ /* 0x000fe20005000000 */
[----:B------:R-:W1:Y:S01]  /*4870*/  LDCU.64 UR38, c[0x0][0x888] ;  /* 0x00011100ff2677ac */ /* 0x000e620008000a00 */
[----:B------:R-:W1:Y:S05]  /*4880*/  LDCU.64 UR44, c[0x0][0x890] ;  /* 0x00011200ff2c77ac */ /* 0x000e6a0008000a00 */
[----:B------:R-:W1:Y:S01]  /*4890*/  LDC.64 R152, c[0x0][0xb10] ;  /* 0x0002c400ff987b82 */ /* 0x000e620000000a00 */
[----:B------:R-:W-:Y:S01]  /*48a0*/  UMOV UR49, URZ ;  /* 0x000000ff00317c82 */ /* 0x000fe20008000000 */
[----:B------:R-:W-:-:S06]  /*48b0*/  UMOV UR51, URZ ;  /* 0x000000ff00337c82 */ /* 0x000fcc0008000000 */
[----:B------:R-:W1:Y:S08]  /*48c0*/  LDC.64 R70, c[0x0][0xb18] ;  /* 0x0002c600ff467b82 */ /* 0x000e700000000a00 */
[----:B------:R-:W1:Y:S08]  /*48d0*/  LDC.64 R68, c[0x0][0xb28] ;  /* 0x0002ca00ff447b82 */ /* 0x000e700000000a00 */
[----:B------:R-:W1:Y:S01]  /*48e0*/  LDC.64 R150, c[0x0][0x8b0] ;  /* 0x00022c00ff967b82 */ /* 0x000e620000000a00 */
[----:B---3--:R-:W-:-:S07]  /*48f0*/  IMAD.IADD R79, R0, 0x1, R79 ;  /* 0x00000001004f7824 */ /* 0x008fce00078e024f */
[----:B------:R-:W3:Y:S08]  /*4900*/  LDC.64 R148, c[0x0][0x8a8] ;  /* 0x00022a00ff947b82 */ /* 0x000ef00000000a00 */
[----:B--2-4-:R-:W1:Y:S02]  /*4910*/  LDC R158, c[0x0][0x374] ;  /* 0x0000dd00ff9e7b82 */ /* 0x014e640000000800 */
.L_x_122:
[----:B------:R-:W-:Y:S02]  /*4920*/  LEA R0, R173, UR48, 0x3 ;  /* 0x00000030ad007c11 */ /* 0x000fe4000f8e18ff */
[----:B------:R-:W-:Y:S02]  /*4930*/  SHF.L.U32 R3, R165, 0x1f, RZ ;  /* 0x0000001fa5037819 */ /* 0x000fe400000006ff */
[----:B-1----:R-:W-:Y:S02]  /*4940*/  LEA R16, R173, UR48, 0x4 ;  /* 0x00000030ad107c11 */ /* 0x002fe4000f8e20ff */
[----:B------:R-:W2:Y:S02]  /*4950*/  SYNCS.PHASECHK.TRANS64.TRYWAIT P0, [R0+URZ+0x70], R3 ;  /* 0x00007003000075a7 */ /* 0x000ea400080011ff */
[----:B--23--:R-:W-:Y:S05]  /*4960*/  @!P0 BRA `(.L_x_79) ;  /* 0x0000006800408947 */ /* 0x00cfea0003800000 */
.L_x_162:
[----:B------:R-:W4:Y:S01]  /*4970*/  LDC.64 R12, c[0x0][0xb10] ;  /* 0x0002c400ff0c7b82 */ /* 0x000f220000000a00 */
[----:B------:R-:W3:Y:S01]  /*4980*/  LDS.128 R16, [R16+0xe0] ;  /* 0x0000e00010107984 */ /* 0x000ee20000000c00 */
[----:B-1----:R-:W-:Y:S01]  /*4990*/  ISETP.NE.AND P1, PT, R73, 0x1, PT ;  /* 0x000000014900780c */ /* 0x002fe20003f25270 */
[----:B--2---:R-:W-:Y:S01]  /*49a0*/  VIADD R0, R0, 0x80 ;  /* 0x0000008000007836 */ /* 0x004fe20000000000 */
[----:B------:R-:W-:Y:S04]  /*49b0*/  ISETP.GE.AND P0, PT, R72, 0x1, PT ;  /* 0x000000014800780c */ /* 0x000fe80003f06270 */
[----:B------:R-:W1:Y:S01]  /*49c0*/  LDC.64 R10, c[0x0][0xb18] ;  /* 0x0002c600ff0a7b82 */ /* 0x000e620000000a00 */
[----:B------:R-:W-:Y:S01]  /*49d0*/  PRMT R0, RZ, 0x654, R0 ;  /* 0x00000654ff007816 */ /* 0x000fe20000000000 */
[----:B------:R-:W-:Y:S01]  /*49e0*/  @!PT LDS RZ, [RZ] ;  /* 0x00000000fffff984 */ /* 0x000fe20000000800 */
[----:B------:R-:W-:Y:S01]  /*49f0*/  @!PT LDS RZ, [RZ] ;  /* 0x00000000fffff984 */ /* 0x000fe20000000800 */
[----:B------:R-:W-:Y:S01]  /*4a00*/  @!PT LDS RZ, [RZ] ;  /* 0x00000000fffff984 */ /* 0x000fe20000000800 */
[----:B------:R-:W-:Y:S01]  /*4a10*/  @!PT LDS RZ, [RZ] ;  /* 0x00000000fffff984 */ /* 0x000fe20000000800 */
[----:B------:R2:W-:Y:S06]  /*4a20*/  MEMBAR.ALL.CTA ;  /* 0x0000000000007992 */ /* 0x0005ec0000008000 */
[----:B--2---:R-:W2:Y:S01]  /*4a30*/  FENCE.VIEW.ASYNC.S ;  /* 0x00000000000073c6 */ /* 0x004ea20000000000 */
[----:B------:R-:W1:Y:S08]  /*4a40*/  @!P1 LDC R14, c[0x0][0xb20] ;  /* 0x0002c800ff0e9b82 */ /* 0x000e700000000800 */
[----:B------:R-:W1:Y:S01]  /*4a50*/  @!P1 LDC R9, c[0x0][0xb0c] ;  /* 0x0002c300ff099b82 */ /* 0x000e620000000800 */
[----:B--2---:R2:W-:Y:S01]  /*4a60*/  SYNCS.ARRIVE.TRANS64.RED.A1T0 RZ, [R0+URZ], RZ ;  /* 0x000000ff00ff79a7 */ /* 0x0045e200081004ff */
[----:B---3--:R-:W-:Y:S04]  /*4a70*/  LOP3.LUT P4, RZ, R18, 0x1, RZ, 0xc0, !PT ;  /* 0x0000000112ff7812 */ /* 0x008fe8000788c0ff */
[----:B------:R-:W-:Y:S09]  /*4a80*/  P2R R171, PR, RZ, 0x10 ;  /* 0x00000010ffab7803 */ /* 0x000ff20000000000 */
[----:B------:R-:W-:Y:S02]  /*4a90*/  @P4 MOV R77, R16 ;  /* 0x00000010004d4202 */ /* 0x000fe40000000f00 */
[----:B------:R-:W-:Y:S01]  /*4aa0*/  @P4 LOP3.LUT R75, R17, 0xffff, RZ, 0xc0, !PT ;  /* 0x0000ffff114b4812 */ /* 0x000fe200078ec0ff */
[----:B--2-4-:R-:W-:Y:S06]  /*4ab0*/  @!P0 BRA `(.L_x_80) ;  /* 0x0000000000a48947 */ /* 0x014fec0003800000 */
[----:B------:R-:W-:Y:S01]  /*4ac0*/  IMAD.HI.U32 R24, R158, R71, RZ ;  /* 0x000000479e187227 */ /* 0x000fe200078e00ff */
[----:B------:R-:W-:Y:S02]  /*4ad0*/  ISETP.NE.AND P0, PT, R70, 0x1, PT ;  /* 0x000000014600780c */ /* 0x000fe40003f05270 */
[----:B------:R-:W-:Y:S01]  /*4ae0*/  ISETP.NE.AND P2, PT, R72, 0x1, PT ;  /* 0x000000014800780c */ /* 0x000fe20003f45270 */
[-C--:B------:R-:W-:Y:S01]  /*4af0*/  IMAD.HI.U32 R22, R159, R152.reuse, RZ ;  /* 0x000000989f167227 */ /* 0x080fe200078e00ff */
[----:B------:R-:W-:Y:S02]  /*4b00*/  SHF.R.U32.HI R23, RZ, R157, R24 ;  /* 0x0000009dff177219 */ /* 0x000fe40000011618 */
[----:B------:R-:W-:Y:S01]  /*4b10*/  ISETP.NE.AND P3, PT, R74, 0x1, PT ;  /* 0x000000014a00780c */ /* 0x000fe20003f65270 */
[----:B------:R-:W-:Y:S01]  /*4b20*/  IMAD.HI.U32 R28, R75, R71, RZ ;  /* 0x000000474b1c7227 */ /* 0x000fe200078e00ff */
[----:B------:R-:W-:Y:S02]  /*4b30*/  SHF.R.U32.HI R22, RZ, R153, R22 ;  /* 0x00000099ff167219 */ /* 0x000fe40000011616 */
[----:B------:R-:W-:Y:S01]  /*4b40*/  SEL R3, R158, R23, !P0 ;  /* 0x000000179e037207 */ /* 0x000fe20004000000 */
[----:B------:R-:W-:Y:S01]  /*4b50*/  IMAD.HI.U32 R26, R77, R152, RZ ;  /* 0x000000984d1a7227 */ /* 0x000fe200078e00ff */
[----:B------:R-:W-:Y:S03]  /*4b60*/  SEL R7, R159, R22, !P3 ;  /* 0x000000169f077207 */ /* 0x000fe60005800000 */
[-C--:B------:R-:W-:Y:S01]  /*4b70*/  IMAD.HI.U32 R22, R3, R68.reuse, RZ ;  /* 0x0000004403167227 */ /* 0x080fe200078e00ff */
[----:B------:R-:W-:Y:S03]  /*4b80*/  SHF.R.U32.HI R26, RZ, R153, R26 ;  /* 0x00000099ff1a7219 */ /* 0x000fe6000001161a */
[----:B------:R-:W-:Y:S01]  /*4b90*/  IMAD.HI.U32 R24, R7, R68, RZ ;  /* 0x0000004407187227 */ /* 0x000fe200078e00ff */
[----:B------:R-:W-:Y:S02]  /*4ba0*/  @P2 SHF.R.U32.HI R3, RZ, R69, R22 ;  /* 0x00000045ff032219 */ /* 0x000fe40000011616 */
[----:B------:R-:W-:Y:S02]  /*4bb0*/  SHF.R.U32.HI R22, RZ, R157, R28 ;  /* 0x0000009dff167219 */ /* 0x000fe4000001161c */
[----:B------:R-:W-:Y:S01]  /*4bc0*/  @P2 SHF.R.U32.HI R7, RZ, R69, R24 ;  /* 0x00000045ff072219 */ /* 0x000fe20000011618 */
[C---:B------:R-:W-:Y:S01]  /*4bd0*/  IMAD R2, R72.reuse, R3, RZ ;  /* 0x0000000348027224 */ /* 0x040fe200078e02ff */
[----:B------:R-:W-:Y:S02]  /*4be0*/  SEL R5, R75, R22, !P0 ;  /* 0x000000164b057207 */ /* 0x000fe40004000000 */
[----:B------:R-:W-:Y:S01]  /*4bf0*/  SEL R3, R77, R26, !P3 ;  /* 0x0000001a4d037207 */ /* 0x000fe20005800000 */
[----:B------:R-:W-:Y:S01]  /*4c00*/  IMAD R4, R72, R7, RZ ;  /* 0x0000000748047224 */ /* 0x000fe200078e02ff */
[C---:B------:R-:W-:Y:S01]  /*4c10*/  ISETP.GE.AND P0, PT, R5.reuse, R2, PT ;  /* 0x000000020500720c */ /* 0x040fe20003f06270 */
[----:B------:R-:W-:Y:S03]  /*4c20*/  IMAD.HI.U32 R6, R5, R68, RZ ;  /* 0x0000004405067227 */ /* 0x000fe600078e00ff */
[----:B------:R-:W-:Y:S01]  /*4c30*/  ISETP.GE.OR P0, PT, R3, R4, P0 ;  /* 0x000000040300720c */ /* 0x000fe20000706670 */
[----:B------:R-:W-:Y:S01]  /*4c40*/  IMAD.MOV R4, RZ, RZ, -R3 ;  /* 0x000000ffff047224 */ /* 0x000fe200078e0a03 */
[-C--:B------:R-:W-:Y:S03]  /*4c50*/  SHF.R.U32.HI R6, RZ, R69.reuse, R6 ;  /* 0x00000045ff067219 */ /* 0x080fe60000011606 */
[----:B------:R-:W-:Y:S01]  /*4c60*/  IMAD R77, R74, R4, R77 ;  /* 0x000000044a4d7224 */ /* 0x000fe200078e024d */
[----:B------:R-:W-:Y:S05]  /*4c70*/  SEL R15, R5, R6, !P2 ;  /* 0x00000006050f7207 */ /* 0x000fea0005000000 */
[----:B------:R-:W-:Y:S02]  /*4c80*/  IMAD.MOV R6, RZ, RZ, -R15 ;  /* 0x000000ffff067224 */ /* 0x000fe400078e0a0f */
[C---:B------:R-:W-:Y:S04]  /*4c90*/  @!P0 IMAD.HI.U32 R2, R3.reuse, R68, RZ ;  /* 0x0000004403028227 */ /* 0x040fe800078e00ff */
[----:B------:R-:W-:Y:S01]  /*4ca0*/  IMAD R6, R72, R6, R5 ;  /* 0x0000000648067224 */ /* 0x000fe200078e0205 */
[----:B------:R-:W-:Y:S04]  /*4cb0*/  @!P0 SHF.R.U32.HI R2, RZ, R69, R2 ;  /* 0x00000045ff028219 */ /* 0x000fe80000011602 */
[----:B------:R-:W-:Y:S02]  /*4cc0*/  @!P0 SEL R0, R3, R2, !P2 ;  /* 0x0000000203008207 */ /* 0x000fe40005000000 */
[----:B------:R-:W-:Y:S02]  /*4cd0*/  IADD3 R2, PT, PT, -R5, RZ, RZ ;  /* 0x000000ff05027210 */ /* 0x000fe40007ffe1ff */
[----:B------:R-:W-:Y:S01]  /*4ce0*/  @!P0 IADD3 R8, PT, PT, R15, -R0, RZ ;  /* 0x800000000f088210 */ /* 0x000fe20007ffe0ff */
[----:B------:R-:W-:Y:S02]  /*4cf0*/  @!P0 IMAD R0, R7, R6, R0 ;  /* 0x0000000607008224 */ /* 0x000fe400078e0200 */
[----:B------:R-:W-:Y:S02]  /*4d00*/  IMAD R75, R70, R2, R75 ;  /* 0x00000002464b7224 */ /* 0x000fe400078e024b */
[----:B------:R-:W-:Y:S02]  /*4d10*/  @!P0 IMAD R5, R8, R72, R3 ;  /* 0x0000004808058224 */ /* 0x000fe400078e0203 */
[----:B------:R-:W-:Y:S04]  /*4d20*/  @!P0 IMAD.MOV.U32 R3, RZ, RZ, R0 ;  /* 0x000000ffff038224 */ /* 0x000fe800078e0000 */
[----:B------:R-:W-:Y:S02]  /*4d30*/  IMAD R77, R3, R74, R77 ;  /* 0x0000004a034d7224 */ /* 0x000fe400078e024d */
[----:B------:R-:W-:Y:S07]  /*4d40*/  IMAD R75, R5, R70, R75 ;  /* 0x00000046054b7224 */ /* 0x000fee00078e024b */
.L_x_80:
[----:B-1----:R-:W-:Y:S01]  /*4d50*/  @!P1 ISETP.NE.AND P0, PT, R10, 0x1, PT ;  /* 0x000000010a00980c */ /* 0x002fe20003f05270 */
[----:B------:R-:W-:Y:S01]  /*4d60*/  @!P1 IMAD.HI.U32 R3, R75, R11, RZ ;  /* 0x0000000b4b039227 */ /* 0x000fe200078e00ff */
[----:B------:R-:W-:Y:S01]  /*4d70*/  R2UR UR42, R21 ;  /* 0x00000000152a72ca */ /* 0x000fe200000e0000 */
[----:B------:R-:W-:Y:S01]  /*4d80*/  BSSY.RECONVERGENT B6, `(.L_x_81) ;  /* 0x0000031000067945 */ /* 0x000fe20003800200 */
[----:B------:R-:W-:Y:S01]  /*4d90*/  R2UR UR41, R20 ;  /* 0x00000000142972ca */ /* 0x000fe200000e0000 */
[----:B------:R-:W-:Y:S01]  /*4da0*/  @!P1 IMAD.HI.U32 R0, R77, R12, RZ ;  /* 0x0000000c4d009227 */ /* 0x000fe200078e00ff */
[----:B------:R-:W-:Y:S02]  /*4db0*/  @!P1 SHF.R.U32.HI R2, RZ, R14, R3 ;  /* 0x0000000eff029219 */ /* 0x000fe40000011603 */
[----:B------:R-:W-:Y:S01]  /*4dc0*/  @!P1 ISETP.NE.AND P2, PT, R9, 0x1, PT ;  /* 0x000000010900980c */ /* 0x000fe20003f45270 */
[----:B------:R-:W-:Y:S01]  /*4dd0*/  VIADD R173, R173, 0x1 ;  /* 0x00000001adad7836 */ /* 0x000fe20000000000 */
[----:B------:R-:W-:Y:S02]  /*4de0*/  @!P1 SEL R2, R75, R2, !P0 ;  /* 0x000000024b029207 */ /* 0x000fe40004000000 */
[----:B------:R-:W-:Y:S02]  /*4df0*/  @!P1 SHF.R.U32.HI R0, RZ, R13, R0 ;  /* 0x0000000dff009219 */ /* 0x000fe40000011600 */
[----:B------:R-:W-:Y:S01]  /*4e00*/  LOP3.LUT P0, RZ, R163, 0x3f0, RZ, 0xc0, !PT ;  /* 0x000003f0a3ff7812 */ /* 0x000fe2000780c0ff */
[----:B------:R-:W-:Y:S01]  /*4e10*/  USHF.L.U32 UR42, UR42, 0x7, URZ ;  /* 0x000000072a2a7899 */ /* 0x000fe200080006ff */
[----:B------:R-:W-:Y:S01]  /*4e20*/  @!P1 SEL R3, R77, R0, !P2 ;  /* 0x000000004d039207 */ /* 0x000fe20005000000 */
[----:B------:R-:W-:Y:S01]  /*4e30*/  USHF.L.U32 UR41, UR41, 0x8, URZ ;  /* 0x0000000829297899 */ /* 0x000fe200080006ff */
[----:B------:R-:W-:Y:S03]  /*4e40*/  @P4 SHF.R.U32.HI R164, RZ, 0x10, R17 ;  /* 0x00000010ffa44819 */ /* 0x000fe60000011611 */
[----:B------:R-:W-:Y:S02]  /*4e50*/  @!P1 IMAD.IADD R0, R2, 0x1, -R3 ;  /* 0x0000000102009824 */ /* 0x000fe400078e0a03 */
[----:B------:R-:W-:Y:S02]  /*4e60*/  @!P1 IMAD.IADD R2, R3, 0x1, -R2 ;  /* 0x0000000103029824 */ /* 0x000fe400078e0a02 */
[----:B------:R-:W-:Y:S02]  /*4e70*/  @!P1 IMAD R77, R0, R9, R77 ;  /* 0x00000009004d9224 */ /* 0x000fe400078e024d */
[----:B------:R-:W-:Y:S01]  /*4e80*/  @!P1 IMAD R75, R2, R10, R75 ;  /* 0x0000000a024b9224 */ /* 0x000fe200078e024b */
[----:B------:R-:W-:Y:S06]  /*4e90*/  @!P0 BRA `(.L_x_82) ;  /* 0x00000000007c8947 */ /* 0x000fec0003800000 */
[----:B------:R-:W1:Y:S01]  /*4ea0*/  LDCU.64 UR8, c[0x4][0x80] ;  /* 0x01001000ff0877ac */ /* 0x000e620008000a00 */
[----:B------:R-:W-:Y:S01]  /*4eb0*/  MOV R2, 0x0 ;  /* 0x0000000000027802 */ /* 0x000fe20000000f00 */
[----:B------:R-:W-:Y:S02]  /*4ec0*/  HFMA2 R12, -RZ, RZ, 0, 5.9604644775390625e-08 ;  /* 0x00000001ff0c7431 */ /* 0x000fe400000001ff */
[----:B------:R-:W-:Y:S01]  /*4ed0*/  IMAD.MOV.U32 R8, RZ, RZ, 0x70 ;  /* 0x00000070ff087424 */ /* 0x000fe200078e00ff */
[----:B------:R2:W3:Y:S01]  /*4ee0*/  LDC.64 R14, c[0x4][R2] ;  /* 0x01000000020e7b82 */ /* 0x0004e20000000a00 */
[----:B------:R-:W4:Y:S01]  /*4ef0*/  LDCU.64 UR6, c[0x4][0x88] ;  /* 0x01001100ff0677ac */ /* 0x000f220008000a00 */
[----:B------:R-:W-:Y:S01]  /*4f00*/  IMAD.MOV.U32 R13, RZ, RZ, RZ ;  /* 0x000000ffff0d7224 */ /* 0x000fe200078e00ff */
[----:B------:R-:W2:Y:S01]  /*4f10*/  LDCU.64 UR4, c[0x4][0x8] ;  /* 0x01000100ff0477ac */ /* 0x000ea20008000a00 */
[----:B-1----:R-:W-:Y:S01]  /*4f20*/  MOV R5, UR9 ;  /* 0x0000000900057c02 */ /* 0x002fe20008000f00 */
[----:B------:R-:W-:Y:S01]  /*4f30*/  IMAD.U32 R4, RZ, RZ, UR8 ;  /* 0x00000008ff047e24 */ /* 0x000fe2000f8e00ff */
[----:B----4-:R-:W-:Y:S01]  /*4f40*/  MOV R7, UR7 ;  /* 0x0000000700077c02 */ /* 0x010fe20008000f00 */
[----:B------:R-:W-:Y:S01]  /*4f50*/  IMAD.U32 R6, RZ, RZ, UR6 ;  /* 0x00000006ff067e24 */ /* 0x000fe2000f8e00ff */
[----:B--2---:R-:W-:Y:S01]  /*4f60*/  MOV R11, UR5 ;  /* 0x00000005000b7c02 */ /* 0x004fe20008000f00 */
[----:B------:R-:W-:Y:S02]  /*4f70*/  IMAD.U32 R10, RZ, RZ, UR4 ;  /* 0x00000004ff0a7e24 */ /* 0x000fe4000f8e00ff */
[----:B------:R-:W-:Y:S07]  /*4f80*/  LEPC R20, `(.L_x_83) ;  /* 0x000000001014794e */ /* 0x000fee0000000000 */
[----:B---3-5:R-:W-:Y:S05]  /*4f90*/  CALL.ABS.NOINC R14 ;  /* 0x000000000e007343 */ /* 0x028fea0003c00000 */
.L_x_83:
[----:B------:R-:W1:Y:S01]  /*4fa0*/  LDCU.64 UR8, c[0x4][0x80] ;  /* 0x01001000ff0877ac */ /* 0x000e620008000a00 */
[----:B------:R-:W2:Y:S01]  /*4fb0*/  LDC.64 R2, c[0x4][R2] ;  /* 0x0100000002027b82 */ /* 0x000ea20000000a00 */
[----:B------:R-:W-:Y:S02]  /*4fc0*/  HFMA2 R12, -RZ, RZ, 0, 5.9604644775390625e-08 ;  /* 0x00000001ff0c7431 */ /* 0x000fe400000001ff */
[----:B------:R-:W-:Y:S02]  /*4fd0*/  IMAD.MOV.U32 R8, RZ, RZ, 0x70 ;  /* 0x00000070ff087424 */ /* 0x000fe400078e00ff */
[----:B------:R-:W-:Y:S01]  /*4fe0*/  IMAD.MOV.U32 R13, RZ, RZ, RZ ;  /* 0x000000ffff0d7224 */ /* 0x000fe200078e00ff */
[----:B------:R-:W3:Y:S01]  /*4ff0*/  LDCU.64 UR6, c[0x4][0x88] ;  /* 0x01001100ff0677ac */ /* 0x000ee20008000a00 */
[----:B------:R-:W4:Y:S01]  /*5000*/  LDCU.64 UR4, c[0x4][0x8] ;  /* 0x01000100ff0477ac */ /* 0x000f220008000a00 */
[----:B-1----:R-:W-:Y:S02]  /*5010*/  MOV R4, UR8 ;  /* 0x0000000800047c02 */ /* 0x002fe40008000f00 */
[----:B------:R-:W-:Y:S02]  /*5020*/  MOV R5, UR9 ;  /* 0x0000000900057c02 */ /* 0x000fe40008000f00 */
[----:B---3--:R-:W-:Y:S01]  /*5030*/  MOV R7, UR7 ;  /* 0x0000000700077c02 */ /* 0x008fe20008000f00 */
[----:B------:R-:W-:Y:S01]  /*5040*/  IMAD.U32 R6, RZ, RZ, UR6 ;  /* 0x00000006ff067e24 */ /* 0x000fe2000f8e00ff */
[----:B----4-:R-:W-:Y:S01]  /*5050*/  MOV R11, UR5 ;  /* 0x00000005000b7c02 */ /* 0x010fe20008000f00 */
[----:B------:R-:W-:Y:S02]  /*5060*/  IMAD.U32 R10, RZ, RZ, UR4 ;  /* 0x00000004ff0a7e24 */ /* 0x000fe4000f8e00ff */
[----:B------:R-:W-:Y:S07]  /*5070*/  LEPC R20, `(.L_x_82) ;  /* 0x000000001014794e */ /* 0x000fee0000000000 */
[----:B--2---:R-:W-:Y:S05]  /*5080*/  CALL.ABS.NOINC R2 ;  /* 0x0000000002007343 */ /* 0x004fea0003c00000 */
.L_x_82:
[----:B------:R-:W-:Y:S05]  /*5090*/  BSYNC.RECONVERGENT B6 ;  /* 0x0000000000067941 */ /* 0x000fea0003800200 */
.L_x_81:
[----:B------:R-:W-:Y:S01]  /*50a0*/  ISETP.NE.U32.AND P4, PT, R150, RZ, PT ;  /* 0x000000ff9600720c */ /* 0x000fe20003f85070 */
[----:B------:R-:W-:Y:S01]  /*50b0*/  UISETP.NE.AND UP2, UPT, UR50, URZ, UPT ;  /* 0x000000ff3200728c */ /* 0x000fe2000bf45270 */
[----:B------:R-:W-:Y:S01]  /*50c0*/  ISETP.NE.U32.AND P2, PT, RZ, UR38, PT ;  /* 0x00000026ff007c0c */ /* 0x000fe2000bf45070 */
[----:B------:R-:W-:Y:S01]  /*50d0*/  UISETP.NE.U32.AND UP1, UPT, UR44, URZ, UPT ;  /* 0x000000ff2c00728c */ /* 0x000fe2000bf25070 */
[----:B------:R-:W-:Y:S01]  /*50e0*/  ISETP.NE.AND.EX P4, PT, R151, RZ, PT, P4 ;  /* 0x000000ff9700720c */ /* 0x000fe20003f85340 */
[----:B------:R-:W-:Y:S01]  /*50f0*/  UPLOP3.LUT UP0, UPT, UPT, UPT, UPT, 0x40, 0x4 ;  /* 0x000000000004789c */ /* 0x000fe20003f0e870 */
[----:B------:R-:W-:Y:S01]  /*5100*/  ISETP.NE.AND.EX P2, PT, RZ, UR39, PT, P2 ;  /* 0x00000027ff007c0c */ /* 0x000fe2000bf45320 */
[----:B------:R-:W-:Y:S01]  /*5110*/  UISETP.NE.AND.EX UP1, UPT, UR45, URZ, UPT, UP1 ;  /* 0x000000ff2d00728c */ /* 0x000fe2000bf25310 */
[----:B------:R-:W-:Y:S04]  /*5120*/  PLOP3.LUT P1, PT, PT, PT, UP2, 0x80, 0x8 ;  /* 0x000000000008781c */ /* 0x000fe80003f2f028 */
[----:B------:R-:W-:Y:S06]  /*5130*/  @UP2 UPLOP3.LUT UP0, UPT, UPT, UPT, UP1, 0x80, 0x8 ;  /* 0x000000000008289c */ /* 0x000fec0003f0f010 */
[----:B------:R-:W-:Y:S01]  /*5140*/  PLOP3.LUT P0, PT, PT, PT, UP0, 0x80, 0x8 ;  /* 0x000000000008781c */ /* 0x000fe20003f0f008 */
[----:B------:R-:W-:Y:S01]  /*5150*/  @!UPT UIADD3 URZ, UPT, UPT, URZ, URZ, URZ ;  /* 0x000000fffffff290 */ /* 0x000fe2000fffe0ff */
[----:B------:R-:W-:Y:S11]  /*5160*/  BRA.U !UP1, `(.L_x_84) ;  /* 0x0000000109387547 */ /* 0x000ff6000b800000 */
[----:B------:R-:W-:Y:S01]  /*5170*/  UISETP.NE.U32.AND UP0, UPT, UR38, URZ, UPT ;  /* 0x000000ff2600728c */ /* 0x000fe2000bf05070 */
[----:B------:R-:W-:Y:S02]  /*5180*/  HFMA2 R0, -RZ, RZ, 0, 5.9604644775390625e-08 ;  /* 0x00000001ff007431 */ /* 0x000fe400000001ff */
[----:B------:R-:W-:Y:S01]  /*5190*/  IMAD.MOV.U32 R155, RZ, RZ, 0x1 ;  /* 0x00000001ff9b7424 */ /* 0x000fe200078e00ff */
[----:B------:R-:W-:Y:S06]  /*51a0*/  UISETP.NE.AND.EX UP0, UPT, UR39, URZ, UPT, UP0 ;  /* 0x000000ff2700728c */ /* 0x000fec000bf05300 */
[----:B------:R-:W-:Y:S05]  /*51b0*/  PLOP3.LUT P3, PT, PT, PT, UP0, 0x80, 0x8 ;  /* 0x000000000008781c */ /* 0x000fea0003f6f008 */
[----:B------:R-:W1:Y:S01]  /*51c0*/  @UP0 LDCU.64 UR6, c[0x0][0x888] ;  /* 0x00011100ff0607ac */ /* 0x000e620008000a00 */
[----:B------:R-:W-:Y:S07]  /*51d0*/  @UP0 UIMAD UR4, UR36, UR44, URZ ;  /* 0x0000002c240402a4 */ /* 0x000fee000f8e02ff */
[----:B------:R-:W-:Y:S01]  /*51e0*/  @!P3 PRMT R155, R0, 0x7610, R155 ;  /* 0x00007610009bb816 */ /* 0x000fe2000000009b */
[----:B-1----:R-:W-:Y:S03]  /*51f0*/  @UP0 UIMAD.WIDE UR6, UR4, 0x4, UR6 ;  /* 0x00000004040608a5 */ /* 0x002fe6000f8e0206 */
[----:B------:R-:W1:Y:S03]  /*5200*/  @!UP0 LDCU UR4, c[0x0][0x880] ;  /* 0x00011000ff0487ac */ /* 0x000e660008000800 */
[----:B------:R-:W-:Y:S01]  /*5210*/  IMAD.U32 R2, RZ, RZ, UR6 ;  /* 0x00000006ff027e24 */ /* 0x000fe2000f8e00ff */
[----:B------:R-:W-:Y:S05]  /*5220*/  MOV R3, UR7 ;  /* 0x0000000700037c02 */ /* 0x000fea0008000f00 */
[----:B-----5:R2:W5:Y:S02]  /*5230*/  @P3 LDG.E R81, desc[UR46][R2.64] ;  /* 0x0000002e02513981 */ /* 0x020564000c1e1900 */
[----:B-12---:R-:W-:Y:S02]  /*5240*/  @!P3 IMAD.U32 R81, RZ, RZ, UR4 ;  /* 0x00000004ff51be24 */ /* 0x006fe4000f8e00ff */
.L_x_84:
[----:B------:R-:W-:Y:S05]  /*5250*/  @!P4 BRA `(.L_x_85) ;  /* 0x000000000020c947 */ /* 0x000fea0003800000 */
[----:B------:R-:W-:Y:S04]  /*5260*/  ISETP.NE.U32.AND P3, PT, R148, RZ, PT ;  /* 0x000000ff9400720c */ /* 0x000fe80003f65070 */
[----:B------:R-:W-:Y:S11]  /*5270*/  ISETP.NE.AND.EX P3, PT, R149, RZ, PT, P3 ;  /* 0x000000ff9500720c */ /* 0x000ff60003f65330 */
[----:B------:R-:W-:Y:S02]  /*5280*/  @!UPT UIADD3 URZ, UPT, UPT, URZ, URZ, URZ ;  /* 0x000000fffffff290 */ /* 0x000fe4000fffe0ff */
[----:B------:R-:W1:Y:S01]  /*5290*/  @P3 LDC.64 R2, c[0x0][0x8a8] ;  /* 0x00022a00ff023b82 */ /* 0x000e620000000a00 */
[----:B------:R-:W-:Y:S04]  /*52a0*/  @P3 IMAD R0, R150, UR36, RZ ;  /* 0x0000002496003c24 */ /* 0x000fe8000f8e02ff */
[----:B-1----:R-:W-:Y:S05]  /*52b0*/  @P3 IMAD.WIDE R2, R0, 0x4, R2 ;  /* 0x0000000400023825 */ /* 0x002fea00078e0202 */
[----:B-----5:R1:W5:Y:S02]  /*52c0*/  @P3 LDG.E R78, desc[UR46][R2.64] ;  /* 0x0000002e024e3981 */ /* 0x020364000c1e1900 */
[----:B-1----:R-:W2:Y:S02]  /*52d0*/  @!P3 LDC R78, c[0x0][0x8a0] ;  /* 0x00022800ff4ebb82 */ /* 0x002ea40000000800 */
.L_x_85:
[----:B-----5:R-:W-:Y:S01]  /*52e0*/  FSETP.NEU.AND P3, PT, R81, RZ, PT ;  /* 0x000000ff5100720b */ /* 0x020fe20003f6d000 */
[----:B------:R-:W-:Y:S01]  /*52f0*/  IMAD.SHL.U32 R182, R160, 0x2, RZ ;  /* 0x00000002a0b67824 */ /* 0x000fe200078e00ff */
[----:B------:R-:W-:Y:S01]  /*5300*/  SEL R3, RZ, 0xffffffff, P2 ;  /* 0xffffffffff037807 */ /* 0x000fe20001000000 */
[----:B------:R-:W-:Y:S01]  /*5310*/  IMAD.SHL.U32 R100, R168, 0x10, RZ ;  /* 0x00000010a8647824 */ /* 0x000fe200078e00ff */
[----:B------:R-:W-:Y:S01]  /*5320*/  @P1 LOP3.LUT P2, RZ, R155, 0xff, RZ, 0xc0, !PT ;  /* 0x000000ff9bff1812 */ /* 0x000fe2000784c0ff */
[----:B------:R-:W-:Y:S01]  /*5330*/  VIADD R181, R182, UR48 ;  /* 0x00000030b6b57c36 */ /* 0x000fe20008000000 */
[----:B------:R-:W-:Y:S01]  /*5340*/  @P1 SEL R2, RZ, 0xffffffff, P3 ;  /* 0xffffffffff021807 */ /* 0x000fe20001800000 */
[----:B------:R-:W-:Y:S01]  /*5350*/  IMAD.MOV.U32 R108, RZ, RZ, -0x10 ;  /* 0xfffffff0ff6c7424 */ /* 0x000fe200078e00ff */
[----:B------:R-:W-:Y:S01]  /*5360*/  LOP3.LUT R167, R167, 0x1, RZ, 0x3c, !PT ;  /* 0x00000001a7a77812 */ /* 0x000fe200078e3cff */
[----:B------:R-:W-:Y:S01]  /*5370*/  IMAD.SHL.U32 R102, R169, 0x10, RZ ;  /* 0x00000010a9667824 */ /* 0x000fe200078e00ff */
[----:B------:R-:W-:Y:S01]  /*5380*/  @P0 SEL R2, R3, R2, !P2 ;  /* 0x0000000203020207 */ /* 0x000fe20005000000 */
[C---:B------:R-:W-:Y:S01]  /*5390*/  IMAD.IADD R177, R181.reuse, 0x1, R100 ;  /* 0x00000001b5b17824 */ /* 0x040fe200078e0264 */
[----:B------:R-:W-:Y:S01]  /*53a0*/  LEA R87, R76, UR48, 0x3 ;  /* 0x000000304c577c11 */ /* 0x000fe2000f8e18ff */
[----:B------:R-:W-:Y:S01]  /*53b0*/  IMAD.IADD R180, R181, 0x1, R102 ;  /* 0x00000001b5b47824 */ /* 0x000fe200078e0266 */
[----:B------:R-:W-:Y:S01]  /*53c0*/  @P1 LOP3.LUT R2, R2, 0x1, RZ, 0xc0, !PT ;  /* 0x0000000102021812 */ /* 0x000fe200078ec0ff */
[----:B------:R-:W-:Y:S01]  /*53d0*/  IMAD.IADD R175, R102, 0x1, R177 ;  /* 0x0000000166af7824 */ /* 0x000fe200078e02b1 */
[----:B------:R-:W-:Y:S01]  /*53e0*/  SHF.L.U32 R0, R166, 0x1f, RZ ;  /* 0x0000001fa6007819 */ /* 0x000fe200000006ff */
[----:B------:R-:W-:Y:S01]  /*53f0*/  BSSY B1, `(.L_x_86) ;  /* 0x000004a000017945 */ /* 0x000fe20003800000 */
[----:B------:R-:W-:Y:S01]  /*5400*/  ISETP.NE.U32.OR P4, PT, R2, 0x1, !P1 ;  /* 0x000000010200780c */ /* 0x000fe20004f85470 */
[----:B------:R-:W-:Y:S01]  /*5410*/  IMAD.MOV.U32 R103, RZ, RZ, 0x1 ;  /* 0x00000001ff677424 */ /* 0x000fe200078e00ff */
[----:B------:R-:W-:Y:S01]  /*5420*/  PLOP3.LUT P2, PT, PT, PT, UP1, 0x80, 0x8 ;  /* 0x000000000008781c */ /* 0x000fe20003f4f018 */
[----:B------:R-:W-:Y:S01]  /*5430*/  IMAD R80, R76, 0x100, R79 ;  /* 0x000001004c507824 */ /* 0x000fe200078e024f */
[----:B------:R-:W-:Y:S01]  /*5440*/  SEL R2, RZ, 0xffffffff, P3 ;  /* 0xffffffffff027807 */ /* 0x000fe20001800000 */
[----:B------:R-:W-:Y:S01]  /*5450*/  IMAD.MOV.U32 R101, RZ, RZ, RZ ;  /* 0x000000ffff657224 */ /* 0x000fe200078e00ff */
[----:B------:R-:W-:Y:S02]  /*5460*/  LOP3.LUT P3, R172, R155, 0xff, RZ, 0xc0, !PT ;  /* 0x000000ff9bac7812 */ /* 0x000fe4000786c0ff */
[----:B------:R-:W-:Y:S02]  /*5470*/  CS2R R146, SRZ ;  /* 0x0000000000927805 */ /* 0x000fe4000001ff00 */
[----:B------:R-:W-:Y:S02]  /*5480*/  P2R R179, PR, RZ, 0x10 ;  /* 0x00000010ffb37803 */ /* 0x000fe40000000000 */
[----:B------:R-:W-:Y:S02]  /*5490*/  CS2R R144, SRZ ;  /* 0x0000000000907805 */ /* 0x000fe4000001ff00 */
[----:B------:R-:W-:Y:S02]  /*54a0*/  CS2R R138, SRZ ;  /* 0x00000000008a7805 */ /* 0x000fe4000001ff00 */
[----:B------:R-:W-:Y:S02]  /*54b0*/  CS2R R136, SRZ ;  /* 0x0000000000887805 */ /* 0x000fe4000001ff00 */
[----:B------:R-:W-:Y:S02]  /*54c0*/  CS2R R130, SRZ ;  /* 0x0000000000827805 */ /* 0x000fe4000001ff00 */
[----:B------:R-:W-:Y:S02]  /*54d0*/  @P4 SHF.L.U32 R4, R167, 0x1f, RZ ;  /* 0x0000001fa7044819 */ /* 0x000fe400000006ff */
[----:B------:R-:W-:Y:S02]  /*54e0*/  CS2R R128, SRZ ;  /* 0x0000000000807805 */ /* 0x000fe4000001ff00 */
[----:B------:R-:W-:Y:S02]  /*54f0*/  @P2 SEL R2, R3, R2, !P3 ;  /* 0x0000000203022207 */ /* 0x000fe40005800000 */
[----:B------:R-:W-:Y:S01]  /*5500*/  CS2R R122, SRZ ;  /* 0x00000000007a7805 */ /* 0x000fe2000001ff00 */
[----:B------:R-:W1:Y:S01]  /*5510*/  @P4 SYNCS.PHASECHK.TRANS64.TRYWAIT P1, [UR48+0x20], R4 ;  /* 0x00002004ff0045a7 */ /* 0x000e620008021130 */
[----:B------:R-:W-:Y:S02]  /*5520*/  CS2R R120, SRZ ;  /* 0x0000000000787805 */ /* 0x000fe4000001ff00 */
[----:B------:R-:W-:Y:S02]  /*5530*/  LOP3.LUT R2, R2, 0x1, RZ, 0xc0, !PT ;  /* 0x0000000102027812 */ /* 0x000fe400078ec0ff */
[----:B------:R-:W-:Y:S02]  /*5540*/  CS2R R114, SRZ ;  /* 0x0000000000727805 */ /* 0x000fe4000001ff00 */
[----:B------:R-:W-:Y:S02]  /*5550*/  CS2R R112, SRZ ;  /* 0x0000000000707805 */ /* 0x000fe4000001ff00 */
[----:B------:R-:W-:Y:S02]  /*5560*/  CS2R R106, SRZ ;  /* 0x00000000006a7805 */ /* 0x000fe4000001ff00 */
[----:B------:R-:W-:Y:S02]  /*5570*/  ISETP.NE.U32.AND P2, PT, R2, 0x1, PT ;  /* 0x000000010200780c */ /* 0x000fe40003f45070 */
[----:B------:R-:W-:Y:S02]  /*5580*/  CS2R R104, SRZ ;  /* 0x0000000000687805 */ /* 0x000fe4000001ff00 */
[----:B------:R-:W-:Y:S02]  /*5590*/  CS2R R98, SRZ ;  /* 0x0000000000627805 */ /* 0x000fe4000001ff00 */
[----:B------:R-:W-:Y:S02]  /*55a0*/  CS2R R96, SRZ ;  /* 0x0000000000607805 */ /* 0x000fe4000001ff00 */
[----:B------:R-:W-:Y:S02]  /*55b0*/  P2R R109, PR, RZ, 0x4 ;  /* 0x00000004ff6d7803 */ /* 0x000fe40000000000 */
[----:B------:R-:W-:Y:S02]  /*55c0*/  CS2R R90, SRZ ;  /* 0x00000000005a7805 */ /* 0x000fe4000001ff00 */
[----:B------:R-:W-:Y:S02]  /*55d0*/  ISETP.NE.U32.AND P2, PT, R161, 0x1, PT ;  /* 0x00000001a100780c */ /* 0x000fe40003f45070 */
[----:B------:R-:W-:Y:S01]  /*55e0*/  CS2R R88, SRZ ;  /* 0x0000000000587805 */ /* 0x000fe2000001ff00 */
[----:B------:R3:W4:Y:S01]  /*55f0*/  SYNCS.PHASECHK.TRANS64.TRYWAIT P0, [R87+URZ+0x90], R0 ;  /* 0x00009000570075a7 */ /* 0x00072200080011ff */
[----:B------:R-:W-:Y:S05]  /*5600*/  SEL R108, R108, 0x10, !P2 ;  /* 0x000000106c6c7807 */ /* 0x000fea0005000000 */
[----:B------:R-:W-:Y:S02]  /*5610*/  IMAD.IADD R181, R181, 0x1, R108 ;  /* 0x00000001b5b57824 */ /* 0x000fe400078e026c */
[C---:B------:R-:W-:Y:S02]  /*5620*/  IMAD.IADD R178, R108.reuse, 0x1, R180 ;  /* 0x000000016cb27824 */ /* 0x040fe400078e02b4 */
[C---:B------:R-:W-:Y:S02]  /*5630*/  IMAD.IADD R176, R108.reuse, 0x1, R177 ;  /* 0x000000016cb07824 */ /* 0x040fe400078e02b1 */
[----:B------:R-:W-:Y:S01]  /*5640*/  IMAD.IADD R174, R108, 0x1, R175 ;  /* 0x000000016cae7824 */ /* 0x000fe200078e02af */
[----:B-1----:R-:W-:Y:S01]  /*5650*/  @P4 SEL R103, RZ, 0x1, !P1 ;  /* 0x00000001ff674807 */ /* 0x002fe20004800000 */
[----:B---3--:R-:W-:Y:S06]  /*5660*/  @!P4 BRA `(.L_x_87) ;  /* 0x000000000088c947 */ /* 0x008fec0003800000 */
[----:B------:R-:W-:Y:S01]  /*5670*/  IMAD.MOV.U32 R147, RZ, RZ, RZ ;  /* 0x000000ffff937224 */ /* 0x000fe200078e00ff */
[----:B------:R-:W-:Y:S01]  /*5680*/  ISETP.NE.AND P1, PT, R103, RZ, PT ;  /* 0x000000ff6700720c */ /* 0x000fe20003f25270 */
[----:B------:R-:W-:Y:S01]  /*5690*/  BSSY B0, `(.L_x_88) ;  /* 0x0000014000007945 */ /* 0x000fe20003800000 */
[----:B------:R-:W-:Y:S02]  /*56a0*/  CS2R R90, SRZ ;  /* 0x00000000005a7805 */ /* 0x000fe4000001ff00 */
        /* <DEDUP_REMOVED lines=13> */
[----:B------:R-:W-:Y:S01]  /*5780*/  CS2R R144, SRZ ;  /* 0x0000000000907805 */ /* 0x000fe2000001ff00 */
[----:B------:R-:W-:Y:S06]  /*5790*/  @P1 BRA `(.L_x_89) ;  /* 0x00000000000c1947 */ /* 0x000fec0003800000 */
[----:B------:R-:W-:Y:S04]  /*57a0*/  SHF.L.U32 R3, R167, 0x1f, RZ ;  /* 0x0000001fa7037819 */ /* 0x000fe800000006ff */
[----:B------:R-:W1:Y:S02]  /*57b0*/  SYNCS.PHASECHK.TRANS64.TRYWAIT P1, [UR48+0x20], R3 ;  /* 0x00002003ff0075a7 */ /* 0x000e640008021130 */
[----:B-1----:R-:W-:Y:S05]  /*57c0*/  @!P1 BRA `(.L_x_90) ;  /* 0x0000005800bc9947 */ /* 0x002fea0003800000 */
.L_x_89:
[----:B------:R-:W-:Y:S05]  /*57d0*/  BSYNC B0 ;  /* 0x0000000000007941 */ /* 0x000fea0003800000 */
.L_x_88:
[----:B------:R-:W-:Y:S01]  /*57e0*/  ISETP.NE.AND P1, PT, R109, RZ, PT ;  /* 0x000000ff6d00720c */ /* 0x000fe20003f25270 */
[----:B------:R-:W-:Y:S11]  /*57f0*/  HFMA2 R101, -RZ, RZ, 0, 5.9604644775390625e-08 ;  /* 0x00000001ff657431 */ /* 0x000ff600000001ff */
[----:B------:R-:W-:Y:S01]  /*5800*/  @!UPT UIADD3 URZ, UPT, UPT, URZ, URZ, URZ ;  /* 0x000000fffffff290 */ /* 0x000fe2000fffe0ff */
[----:B------:R3:W1:Y:S04]  /*5810*/  @P1 LDS.128 R88, [R182+UR48+0x400] ;  /* 0x00040030b6581984 */ /* 0x0006680008000c00 */
[----:B------:R3:W1:Y:S04]  /*5820*/  @P1 LDS.128 R96, [R181+0x400] ;  /* 0x00040000b5601984 */ /* 0x0006680000000c00 */
[----:B------:R3:W1:Y:S04]  /*5830*/  @P1 LDS.128 R104, [R180+0x400] ;  /* 0x00040000b4681984 */ /* 0x0006680000000c00 */
[----:B------:R3:W1:Y:S04]  /*5840*/  @P1 LDS.128 R112, [R178+0x400] ;  /* 0x00040000b2701984 */ /* 0x0006680000000c00 */
[----:B------:R3:W1:Y:S04]  /*5850*/  @P1 LDS.128 R120, [R177+0x400] ;  /* 0x00040000b1781984 */ /* 0x0006680000000c00 */
[----:B------:R3:W1:Y:S04]  /*5860*/  @P1 LDS.128 R128, [R176+0x400] ;  /* 0x00040000b0801984 */ /* 0x0006680000000c00 */
[----:B------:R3:W1:Y:S04]  /*5870*/  @P1 LDS.128 R136, [R175+0x400] ;  /* 0x00040000af881984 */ /* 0x0006680000000c00 */
[----:B------:R3:W1:Y:S02]  /*5880*/  @P1 LDS.128 R144, [R174+0x400] ;  /* 0x00040000ae901984 */ /* 0x0006640000000c00 */
.L_x_87:
[----:B------:R-:W-:Y:S05]  /*5890*/  BSYNC B1 ;  /* 0x0000000000017941 */ /* 0x000fea0003800000 */
.L_x_86:
[----:B-1----:R-:W-:Y:S04]  /*58a0*/  SHF.R.U32.HI R3, RZ, 0x15, R80 ;  /* 0x00000015ff037819 */ /* 0x002fe80000011650 */
[----:B------:R-:W-:Y:S01]  /*58b0*/  LOP3.LUT P1, RZ, R3, 0x3, R162, 0x48, !PT ;  /* 0x0000000303ff7812 */ /* 0x000fe200078248a2 */
[----:B------:R-:W-:Y:S01]  /*58c0*/  @!UPT UIADD3 URZ, UPT, UPT, URZ, URZ, URZ ;  /* 0x000000fffffff290 */ /* 0x000fe2000fffe0ff */
[----:B----4-:R-:W-:Y:S11]  /*58d0*/  @P0 BRA `(.L_x_91) ;  /* 0x0000000000080947 */ /* 0x010ff60003800000 */
[----:B------:R-:W1:Y:S02]  /*58e0*/  SYNCS.PHASECHK.TRANS64.TRYWAIT P0, [R87+URZ+0x90], R0 ;  /* 0x00009000570075a7 */ /* 0x000e6400080011ff */
[----:B-1----:R-:W-:Y:S05]  /*58f0*/  @!P0 BRA `(.L_x_92) ;  /* 0x0000005800888947 */ /* 0x002fea0003800000 */
.L_x_91:
[----:B------:R-:W-:Y:S05]  /*5900*/  @!P1 BRA `(.L_x_93) ;  /* 0x0000000000409947 */ /* 0x000fea0003800000 */
[----:B------:R-:W4:Y:S01]  /*5910*/  LDCU.64 UR8, c[0x4][0x70] ;  /* 0x01000e00ff0877ac */ /* 0x000f220008000a00 */
[----:B------:R-:W-:Y:S01]  /*5920*/  MOV R3, 0x0 ;  /* 0x0000000000037802 */ /* 0x000fe20000000f00 */
[----:B------:R-:W-:Y:S02]  /*5930*/  HFMA2 R12, -RZ, RZ, 0, 5.9604644775390625e-08 ;  /* 0x00000001ff0c7431 */ /* 0x000fe400000001ff */
[----:B------:R-:W-:Y:S02]  /*5940*/  IMAD.MOV.U32 R8, RZ, RZ, 0x192 ;  /* 0x00000192ff087424 */ /* 0x000fe400078e00ff */
[----:B------:R-:W-:Y:S01]  /*5950*/  IMAD.MOV.U32 R13, RZ, RZ, RZ ;  /* 0x000000ffff0d7224 */ /* 0x000fe200078e00ff */
[----:B------:R-:W5:Y:S01]  /*5960*/  LDCU.64 UR6, c[0x4][0x78] ;  /* 0x01000f00ff0677ac */ /* 0x000f620008000a00 */
[----:B------:R-:W1:Y:S01]  /*5970*/  LDC.64 R2, c[0x4][R3] ;  /* 0x0100000003027b82 */ /* 0x000e620000000a00 */
[----:B------:R-:W2:Y:S01]  /*5980*/  LDCU.64 UR4, c[0x4][0x10] ;  /* 0x01000200ff0477ac */ /* 0x000ea20008000a00 */
[----:B----4-:R-:W-:Y:S01]  /*5990*/  MOV R5, UR9 ;  /* 0x0000000900057c02 */ /* 0x010fe20008000f00 */
[----:B------:R-:W-:Y:S01]  /*59a0*/  IMAD.U32 R4, RZ, RZ, UR8 ;  /* 0x00000008ff047e24 */ /* 0x000fe2000f8e00ff */
[----:B-----5:R-:W-:Y:S01]  /*59b0*/  MOV R7, UR7 ;  /* 0x0000000700077c02 */ /* 0x020fe20008000f00 */
[----:B------:R-:W-:Y:S01]  /*59c0*/  IMAD.U32 R6, RZ, RZ, UR6 ;  /* 0x00000006ff067e24 */ /* 0x000fe2000f8e00ff */
[----:B--2---:R-:W-:Y:S01]  /*59d0*/  MOV R11, UR5 ;  /* 0x00000005000b7c02 */ /* 0x004fe20008000f00 */
[----:B------:R-:W-:Y:S02]  /*59e0*/  IMAD.U32 R10, RZ, RZ, UR4 ;  /* 0x00000004ff0a7e24 */ /* 0x000fe4000f8e00ff */
[----:B------:R-:W-:Y:S07]  /*59f0*/  LEPC R20, `(.L_x_93) ;  /* 0x000000001014794e */ /* 0x000fee0000000000 */
[----:B-1-3--:R-:W-:Y:S05]  /*5a00*/  CALL.ABS.NOINC R2 ;  /* 0x0000000002007343 */ /* 0x00afea0003c00000 */
.L_x_93:
[----:B------:R-:W-:Y:S01]  /*5a10*/  SHF.L.U32 R82, R88, 0x10, RZ ;  /* 0x0000001058527819 */ /* 0x000fe200000006ff */
[----:B------:R-:W-:Y:S05]  /*5a20*/  WARPSYNC.ALL ;  /* 0x0000000000007948 */ /* 0x000fea0003800000 */
[----:B------:R-:W-:Y:S01]  /*5a30*/  R2UR UR4, R80 ;  /* 0x00000000500472ca */ /* 0x000fe200000e0000 */
[----:B------:R-:W-:Y:S01]  /*5a40*/  BSSY.RECONVERGENT B0, `(.L_x_94) ;  /* 0x00000fc000007945 */ /* 0x000fe20003800200 */
[----:B------:R-:W-:Y:S02]  /*5a50*/  LOP3.LUT R83, R88, 0xffff0000, RZ, 0xc0, !PT ;  /* 0xffff000058537812 */ /* 0x000fe400078ec0ff */
[----:B------:R-:W-:Y:S02]  /*5a60*/  LOP3.LUT R84, R89, 0xffff0000, RZ, 0xc0, !PT ;  /* 0xffff000059547812 */ /* 0x000fe400078ec0ff */
[C---:B------:R-:W-:Y:S02]  /*5a70*/  SHF.L.U32 R85, R107.reuse, 0x10, RZ ;  /* 0x000000106b557819 */ /* 0x040fe400000006ff */
[----:B------:R-:W-:Y:S02]  /*5a80*/  LOP3.LUT R86, R107, 0xffff0000, RZ, 0xc0, !PT ;  /* 0xffff00006b567812 */ /* 0x000fe400078ec0ff */
[----:B------:R-:W-:Y:S03]  /*5a90*/  ISETP.NE.AND P0, PT, R170, RZ, PT ;  /* 0x000000ffaa00720c */ /* 0x000fe60003f05270 */
[----:B------:R-:W1:Y:S02]  /*5aa0*/  LDTM.x64 R4, tmem[UR4] ;  /* 0x00000004000479ee */ /* 0x000e640008340000 */
[C---:B-12---:R-:W-:Y:S01]  /*5ab0*/  FMUL R0, R78.reuse, R4 ;  /* 0x000000044e007220 */ /* 0x046fe20000400000 */
[C---:B------:R-:W-:Y:S01]  /*5ac0*/  FMUL R2, R78.reuse, R5 ;  /* 0x000000054e027220 */ /* 0x040fe20000400000 */
[C---:B------:R-:W-:Y:S01]  /*5ad0*/  FMUL R3, R78.reuse, R6 ;  /* 0x000000064e037220 */ /* 0x040fe20000400000 */
[----:B------:R-:W-:Y:S01]  /*5ae0*/  FMUL R7, R78, R7 ;  /* 0x000000074e077220 */ /* 0x000fe20000400000 */
[----:B------:R-:W-:Y:S01]  /*5af0*/  FFMA R0, R81, R82, R0 ;  /* 0x0000005251007223 */ /* 0x000fe20000000000 */
[----:B------:R-:W-:Y:S01]  /*5b00*/  SHF.L.U32 R82, R89, 0x10, RZ ;  /* 0x0000001059527819 */ /* 0x000fe200000006ff */
[C---:B------:R-:W-:Y:S01]  /*5b10*/  FFMA R2, R81.reuse, R83, R2 ;  /* 0x0000005351027223 */ /* 0x040fe20000000002 */
[----:B------:R-:W-:Y:S01]  /*5b20*/  SHF.L.U32 R83, R90, 0x10, RZ ;  /* 0x000000105a537819 */ /* 0x000fe200000006ff */
[C---:B------:R-:W-:Y:S01]  /*5b30*/  FMUL R4, R78.reuse, R8 ;  /* 0x000000084e047220 */ /* 0x040fe20000400000 */
[----:B------:R-:W-:Y:S01]  /*5b40*/  FMUL R5, R78, R9 ;  /* 0x000000094e057220 */ /* 0x000fe20000400000 */
[C---:B------:R-:W-:Y:S01]  /*5b50*/  FFMA R3, R81.reuse, R82, R3 ;  /* 0x0000005251037223 */ /* 0x040fe20000000003 */
[----:B------:R-:W-:Y:S01]  /*5b60*/  LOP3.LUT R82, R90, 0xffff0000, RZ, 0xc0, !PT ;  /* 0xffff00005a527812 */ /* 0x000fe200078ec0ff */
[----:B------:R-:W-:Y:S01]  /*5b70*/  FFMA R7, R81, R84, R7 ;  /* 0x0000005451077223 */ /* 0x000fe20000000007 */
[----:B------:R-:W-:Y:S01]  /*5b80*/  LOP3.LUT R84, R91, 0xffff0000, RZ, 0xc0, !PT ;  /* 0xffff00005b547812 */ /* 0x000fe200078ec0ff */
[----:B------:R-:W-:Y:S01]  /*5b90*/  FFMA R4, R81, R83, R4 ;  /* 0x0000005351047223 */ /* 0x000fe20000000004 */
[----:B------:R-:W-:Y:S01]  /*5ba0*/  SHF.L.U32 R83, R91, 0x10, RZ ;  /* 0x000000105b537819 */ /* 0x000fe200000006ff */
[----:B------:R-:W-:Y:S01]  /*5bb0*/  FMUL R6, R78, R10 ;  /* 0x0000000a4e067220 */ /* 0x000fe20000400000 */
[----:B------:R-:W-:Y:S01]  /*5bc0*/  F2FP.BF16.F32.PACK_AB R92, R2, R0 ;  /* 0x00000000025c723e */ /* 0x000fe200000010ff */
[----:B------:R-:W-:Y:S01]  /*5bd0*/  FMUL R11, R78, R11 ;  /* 0x0000000b4e0b7220 */ /* 0x000fe20000400000 */
[----:B------:R-:W-:Y:S01]  /*5be0*/  F2FP.BF16.F32.PACK_AB R93, R7, R3 ;  /* 0x00000003075d723e */ /* 0x000fe200000010ff */
[C---:B------:R-:W-:Y:S01]  /*5bf0*/  FFMA R5, R81.reuse, R82, R5 ;  /* 0x0000005251057223 */ /* 0x040fe20000000005 */
[----:B------:R-:W-:Y:S01]  /*5c00*/  SHF.L.U32 R82, R96, 0x10, RZ ;  /* 0x0000001060527819 */ /* 0x000fe200000006ff */
[----:B------:R-:W-:Y:S01]  /*5c10*/  FFMA R6, R81, R83, R6 ;  /* 0x0000005351067223 */ /* 0x000fe20000000006 */
[----:B------:R-:W-:Y:S01]  /*5c20*/  SHF.L.U32 R83, R98, 0x10, RZ ;  /* 0x0000001062537819 */ /* 0x000fe200000006ff */
[----:B------:R-:W-:Y:S01]  /*5c30*/  FMUL R8, R78, R12 ;  /* 0x0000000c4e087220 */ /* 0x000fe20000400000 */
[----:B------:R-:W-:Y:S01]  /*5c40*/  F2FP.BF16.F32.PACK_AB R94, R5, R4 ;  /* 0x00000004055e723e */ /* 0x000fe200000010ff */
[C---:B------:R-:W-:Y:S01]  /*5c50*/  FFMA R11, R81.reuse, R84, R11 ;  /* 0x00000054510b7223 */ /* 0x040fe2000000000b */
[----:B------:R-:W-:Y:S01]  /*5c60*/  LOP3.LUT R84, R96, 0xffff0000, RZ, 0xc0, !PT ;  /* 0xffff000060547812 */ /* 0x000fe200078ec0ff */
[C---:B------:R-:W-:Y:S01]  /*5c70*/  FMUL R9, R78.reuse, R13 ;  /* 0x0000000d4e097220 */ /* 0x040fe20000400000 */
[----:B------:R-:W-:Y:S01]  /*5c80*/  FFMA R8, R81, R82, R8 ;  /* 0x0000005251087223 */ /* 0x000fe20000000008 */
[----:B------:R-:W-:Y:S01]  /*5c90*/  SHF.L.U32 R82, R97, 0x10, RZ ;  /* 0x0000001061527819 */ /* 0x000fe200000006ff */
[C---:B------:R-:W-:Y:S01]  /*5ca0*/  FMUL R10, R78.reuse, R14 ;  /* 0x0000000e4e0a7220 */ /* 0x040fe20000400000 */
[----:B------:R-:W-:Y:S01]  /*5cb0*/  F2FP.BF16.F32.PACK_AB R95, R11, R6 ;  /* 0x000000060b5f723e */ /* 0x000fe200000010ff */
[----:B------:R-:W-:Y:S01]  /*5cc0*/  FFMA R9, R81, R84, R9 ;  /* 0x0000005451097223 */ /* 0x000fe20000000009 */
[----:B------:R-:W-:Y:S01]  /*5cd0*/  LOP3.LUT R84, R97, 0xffff0000, RZ, 0xc0, !PT ;  /* 0xffff000061547812 */ /* 0x000fe200078ec0ff */
[----:B------:R-:W-:Y:S01]  /*5ce0*/  FMUL R15, R78, R15 ;  /* 0x0000000f4e0f7220 */ /* 0x000fe20000400000 */
[----:B------:R-:W-:Y:S01]  /*5cf0*/  FFMA R10, R81, R82, R10 ;  /* 0x00000052510a7223 */ /* 0x000fe2000000000a */
[----:B------:R-:W-:Y:S01]  /*5d00*/  LOP3.LUT R82, R98, 0xffff0000, RZ, 0xc0, !PT ;  /* 0xffff000062527812 */ /* 0x000fe200078ec0ff */
[C---:B------:R-:W-:Y:S01]  /*5d10*/  FMUL R12, R78.reuse, R16 ;  /* 0x000000104e0c7220 */ /* 0x040fe20000400000 */
[----:B------:R-:W-:Y:S01]  /*5d20*/  F2FP.BF16.F32.PACK_AB R116, R9, R8 ;  /* 0x000000080974723e */ /* 0x000fe200000010ff */
[----:B------:R-:W-:Y:S01]  /*5d30*/  FMUL R13, R78, R17 ;  /* 0x000000114e0d7220 */ /* 0x000fe20000400000 */
[----:B------:R-:W-:Y:S01]  /*5d40*/  FFMA R15, R81, R84, R15 ;  /* 0x00000054510f7223 */ /* 0x000fe2000000000f */
[----:B------:R-:W-:Y:S01]  /*5d50*/  LOP3.LUT R84, R99, 0xffff0000, RZ, 0xc0, !PT ;  /* 0xffff000063547812 */ /* 0x000fe200078ec0ff */
[----:B------:R-:W-:Y:S01]  /*5d60*/  FFMA R12, R81, R83, R12 ;  /* 0x00000053510c7223 */ /* 0x000fe2000000000c */
[----:B------:R-:W-:Y:S01]  /*5d70*/  SHF.L.U32 R83, R99, 0x10, RZ ;  /* 0x0000001063537819 */ /* 0x000fe200000006ff */
[----:B------:R-:W-:Y:S01]  /*5d80*/  FFMA R13, R81, R82, R13 ;  /* 0x00000052510d7223 */ /* 0x000fe2000000000d */
[----:B------:R-:W-:Y:S01]  /*5d90*/  SHF.L.U32 R82, R104, 0x10, RZ ;  /* 0x0000001068527819 */ /* 0x000fe200000006ff */
[C---:B------:R-:W-:Y:S01]  /*5da0*/  FMUL R14, R78.reuse, R18 ;  /* 0x000000124e0e7220 */ /* 0x040fe20000400000 */
[----:B------:R-:W-:Y:S01]  /*5db0*/  F2FP.BF16.F32.PACK_AB R117, R15, R10 ;  /* 0x0000000a0f75723e */ /* 0x000fe200000010ff */
[C---:B------:R-:W-:Y:S01]  /*5dc0*/  FMUL R19, R78.reuse, R19 ;  /* 0x000000134e137220 */ /* 0x040fe20000400000 */
[----:B------:R-:W-:Y:S01]  /*5dd0*/  F2FP.BF16.F32.PACK_AB R118, R13, R12 ;  /* 0x0000000c0d76723e */ /* 0x000fe200000010ff */
[----:B------:R-:W-:Y:S01]  /*5de0*/  FMUL R16, R78, R20 ;  /* 0x000000144e107220 */ /* 0x000fe20000400000 */
[C---:B------:R-:W-:Y:S01]  /*5df0*/  FFMA R14, R81.reuse, R83, R14 ;  /* 0x00000053510e7223 */ /* 0x040fe2000000000e */
[----:B------:R-:W-:Y:S01]  /*5e00*/  SHF.L.U32 R83, R106, 0x10, RZ ;  /* 0x000000106a537819 */ /* 0x000fe200000006ff */
[C---:B------:R-:W-:Y:S01]  /*5e10*/  FFMA R19, R81.reuse, R84, R19 ;  /* 0x0000005451137223 */ /* 0x040fe20000000013 */
[----:B------:R-:W-:Y:S01]  /*5e20*/  LOP3.LUT R84, R104, 0xffff0000, RZ, 0xc0, !PT ;  /* 0xffff000068547812 */ /* 0x000fe200078ec0ff */
[----:B------:R-:W-:Y:S01]  /*5e30*/  FFMA R16, R81, R82, R16 ;  /* 0x0000005251107223 */ /* 0x000fe20000000010 */
[----:B------:R-:W-:Y:S01]  /*5e40*/  SHF.L.U32 R82, R105, 0x10, RZ ;  /* 0x0000001069527819 */ /* 0x000fe200000006ff */
[C---:B------:R-:W-:Y:S01]  /*5e50*/  FMUL R17, R78.reuse, R21 ;  /* 0x000000154e117220 */ /* 0x040fe20000400000 */
[----:B------:R-:W-:Y:S01]  /*5e60*/  F2FP.BF16.F32.PACK_AB R119, R19, R14 ;  /* 0x0000000e1377723e */ /* 0x000fe200000010ff */
[C---:B------:R-:W-:Y:S01]  /*5e70*/  FMUL R18, R78.reuse, R22 ;  /* 0x000000164e127220 */ /* 0x040fe20000400000 */
[----:B------:R-:W-:Y:S01]  /*5e80*/  FMUL R23, R78, R23 ;  /* 0x000000174e177220 */ /* 0x000fe20000400000 */
[C---:B------:R-:W-:Y:S01]  /*5e90*/  FFMA R17, R81.reuse, R84, R17 ;  /* 0x0000005451117223 */ /* 0x040fe20000000011 */
[----:B------:R-:W-:Y:S01]  /*5ea0*/  LOP3.LUT R84, R106, 0xffff0000, RZ, 0xc0, !PT ;  /* 0xffff00006a547812 */ /* 0x000fe200078ec0ff */
[----:B------:R-:W-:Y:S01]  /*5eb0*/  FFMA R18, R81, R82, R18 ;  /* 0x0000005251127223 */ /* 0x000fe20000000012 */
[----:B------:R-:W-:Y:S01]  /*5ec0*/  LOP3.LUT R82, R105, 0xffff0000, RZ, 0xc0, !PT ;  /* 0xffff000069527812 */ /* 0x000fe200078ec0ff */
[C---:B------:R-:W-:Y:S01]  /*5ed0*/  FMUL R20, R78.reuse, R24 ;  /* 0x000000184e147220 */ /* 0x040fe20000400000 */
[----:B------:R-:W-:Y:S01]  /*5ee0*/  F2FP.BF16.F32.PACK_AB R124, R17, R16 ;  /* 0x00000010117c723e */ /* 0x000fe200000010ff */
[C---:B------:R-:W-:Y:S01]  /*5ef0*/  FMUL R21, R78.reuse, R25 ;  /* 0x000000194e157220 */ /* 0x040fe20000400000 */
[----:B------:R-:W-:Y:S01]  /*5f00*/  FMUL R22, R78, R26 ;  /* 0x0000001a4e167220 */ /* 0x000fe20000400000 */
[C---:B------:R-:W-:Y:S01]  /*5f10*/  FFMA R23, R81.reuse, R82, R23 ;  /* 0x0000005251177223 */ /* 0x040fe20000000017 */
[----:B------:R-:W-:Y:S01]  /*5f20*/  SHF.L.U32 R82, R112, 0x10, RZ ;  /* 0x0000001070527819 */ /* 0x000fe200000006ff */
[C---:B------:R-:W-:Y:S01]  /*5f30*/  FMUL R27, R78.reuse, R27 ;  /* 0x0000001b4e1b7220 */ /* 0x040fe20000400000 */
[----:B------:R-:W-:Y:S01]  /*5f40*/  FFMA R20, R81, R83, R20 ;  /* 0x0000005351147223 */ /* 0x000fe20000000014 */
[----:B------:R-:W-:Y:S01]  /*5f50*/  SHF.L.U32 R83, R113, 0x10, RZ ;  /* 0x0000001071537819 */ /* 0x000fe200000006ff */
[----:B------:R-:W-:Y:S01]  /*5f60*/  FMUL R24, R78, R28 ;  /* 0x0000001c4e187220 */ /* 0x000fe20000400000 */
[----:B------:R-:W-:Y:S01]  /*5f70*/  F2FP.BF16.F32.PACK_AB R125, R23, R18 ;  /* 0x00000012177d723e */ /* 0x000fe200000010ff */
[C---:B------:R-:W-:Y:S01]  /*5f80*/  FFMA R21, R81.reuse, R84, R21 ;  /* 0x0000005451157223 */ /* 0x040fe20000000015 */
[----:B------:R-:W-:Y:S01]  /*5f90*/  LOP3.LUT R84, R112, 0xffff0000, RZ, 0xc0, !PT ;  /* 0xffff000070547812 */ /* 0x000fe200078ec0ff */
[----:B------:R-:W-:Y:S01]  /*5fa0*/  FFMA R22, R81, R85, R22 ;  /* 0x0000005551167223 */ /* 0x000fe20000000016 */
[----:B------:R-:W-:Y:S01]  /*5fb0*/  SHF.L.U32 R85, R115, 0x10, RZ ;  /* 0x0000001073557819 */ /* 0x000fe200000006ff */
[----:B------:R-:W-:Y:S01]  /*5fc0*/  FFMA R27, R81, R86, R27 ;  /* 0x00000056511b7223 */ /* 0x000fe2000000001b */
[----:B------:R-:W-:Y:S01]  /*5fd0*/  F2FP.BF16.F32.PACK_AB R126, R21, R20 ;  /* 0x00000014157e723e */ /* 0x000fe200000010ff */
[----:B------:R-:W-:Y:S01]  /*5fe0*/  FFMA R24, R81, R82, R24 ;  /* 0x0000005251187223 */ /* 0x000fe20000000018 */
[----:B------:R-:W-:Y:S01]  /*5ff0*/  LOP3.LUT R82, R113, 0xffff0000, RZ, 0xc0, !PT ;  /* 0xffff000071527812 */ /* 0x000fe200078ec0ff */
[C---:B------:R-:W-:Y:S01]  /*6000*/  FMUL R25, R78.reuse, R29 ;  /* 0x0000001d4e197220 */ /* 0x040fe20000400000 */
[----:B------:R-:W-:Y:S01]  /*6010*/  F2FP.BF16.F32.PACK_AB R127, R27, R22 ;  /* 0x000000161b7f723e */ /* 0x000fe200000010ff */
[C---:B------:R-:W-:Y:S01]  /*6020*/  FMUL R26, R78.reuse, R30 ;  /* 0x0000001e4e1a7220 */ /* 0x040fe20000400000 */
[----:B------:R-:W-:Y:S01]  /*6030*/  LOP3.LUT R86, R147, 0xffff0000, RZ, 0xc0, !PT ;  /* 0xffff000093567812 */ /* 0x000fe200078ec0ff */
[----:B------:R-:W-:Y:S01]  /*6040*/  FMUL R31, R78, R31 ;  /* 0x0000001f4e1f7220 */ /* 0x000fe20000400000 */
[----:B------:R-:W-:Y:S01]  /*6050*/  FFMA R25, R81, R84, R25 ;  /* 0x0000005451197223 */ /* 0x000fe20000000019 */
[----:B------:R-:W-:Y:S01]  /*6060*/  LOP3.LUT R84, R115, 0xffff0000, RZ, 0xc0, !PT ;  /* 0xffff000073547812 */ /* 0x000fe200078ec0ff */
[C---:B------:R-:W-:Y:S01]  /*6070*/  FFMA R26, R81.reuse, R83, R26 ;  /* 0x00000053511a7223 */ /* 0x040fe2000000001a */
[C---:B------:R-:W-:Y:S01]  /*6080*/  SHF.L.U32 R83, R114.reuse, 0x10, RZ ;  /* 0x0000001072537819 */ /* 0x040fe200000006ff */
[C---:B------:R-:W-:Y:S01]  /*6090*/  FFMA R31, R81.reuse, R82, R31 ;  /* 0x00000052511f7223 */ /* 0x040fe2000000001f */
[----:B------:R-:W-:Y:S01]  /*60a0*/  LOP3.LUT R82, R114, 0xffff0000, RZ, 0xc0, !PT ;  /* 0xffff000072527812 */ /* 0x000fe200078ec0ff */
[C---:B------:R-:W-:Y:S01]  /*60b0*/  FMUL R28, R78.reuse, R32 ;  /* 0x000000204e1c7220 */ /* 0x040fe20000400000 */
[C---:B------:R-:W-:Y:S01]  /*60c0*/  FMUL R29, R78.reuse, R33 ;  /* 0x000000214e1d7220 */ /* 0x040fe20000400000 */
[C---:B------:R-:W-:Y:S01]  /*60d0*/  FMUL R30, R78.reuse, R34 ;  /* 0x000000224e1e7220 */ /* 0x040fe20000400000 */
[----:B------:R-:W-:Y:S01]  /*60e0*/  FMUL R35, R78, R35 ;  /* 0x000000234e237220 */ /* 0x000fe20000400000 */
[----:B------:R-:W-:Y:S01]  /*60f0*/  FFMA R28, R81, R83, R28 ;  /* 0x00000053511c7223 */ /* 0x000fe2000000001c */
[----:B------:R-:W-:Y:S01]  /*6100*/  SHF.L.U32 R83, R121, 0x10, RZ ;  /* 0x0000001079537819 */ /* 0x000fe200000006ff */
[C---:B------:R-:W-:Y:S01]  /*6110*/  FFMA R29, R81.reuse, R82, R29 ;  /* 0x00000052511d7223 */ /* 0x040fe2000000001d */
[C---:B------:R-:W-:Y:S01]  /*6120*/  SHF.L.U32 R82, R120.reuse, 0x10, RZ ;  /* 0x0000001078527819 */ /* 0x040fe200000006ff */
[----:B------:R-:W-:Y:S01]  /*6130*/  FFMA R30, R81, R85, R30 ;  /* 0x00000055511e7223 */ /* 0x000fe2000000001e */
[----:B------:R-:W-:Y:S01]  /*6140*/  SHF.L.U32 R85, R123, 0x10, RZ ;  /* 0x000000107b557819 */ /* 0x000fe200000006ff */
[C---:B------:R-:W-:Y:S01]  /*6150*/  FFMA R35, R81.reuse, R84, R35 ;  /* 0x0000005451237223 */ /* 0x040fe20000000023 */
[----:B------:R-:W-:Y:S01]  /*6160*/  LOP3.LUT R84, R120, 0xffff0000, RZ, 0xc0, !PT ;  /* 0xffff000078547812 */ /* 0x000fe200078ec0ff */
[C---:B------:R-:W-:Y:S01]  /*6170*/  FMUL R32, R78.reuse, R36 ;  /* 0x000000244e207220 */ /* 0x040fe20000400000 */
[C---:B------:R-:W-:Y:S01]  /*6180*/  FMUL R33, R78.reuse, R37 ;  /* 0x000000254e217220 */ /* 0x040fe20000400000 */
[----:B------:R-:W-:Y:S01]  /*6190*/  FMUL R34, R78, R38 ;  /* 0x000000264e227220 */ /* 0x000fe20000400000 */
[----:B------:R1:W-:Y:S01]  /*61a0*/  STS.128 [R182+UR48+0x400], R92 ;  /* 0x0004005cb6007988 */ /* 0x0003e20008000c30 */
[----:B------:R-:W-:Y:S01]  /*61b0*/  FFMA R32, R81, R82, R32 ;  /* 0x0000005251207223 */ /* 0x000fe20000000020 */
[----:B------:R-:W-:Y:S01]  /*61c0*/  LOP3.LUT R82, R121, 0xffff0000, RZ, 0xc0, !PT ;  /* 0xffff000079527812 */ /* 0x000fe200078ec0ff */
[C---:B------:R-:W-:Y:S01]  /*61d0*/  FFMA R33, R81.reuse, R84, R33 ;  /* 0x0000005451217223 */ /* 0x040fe20000000021 */
[----:B------:R-:W-:Y:S01]  /*61e0*/  LOP3.LUT R84, R122, 0xffff0000, RZ, 0xc0, !PT ;  /* 0xffff00007a547812 */ /* 0x000fe200078ec0ff */
[----:B------:R-:W-:Y:S01]  /*61f0*/  FMUL R39, R78, R39 ;  /* 0x000000274e277220 */ /* 0x000fe20000400000 */
[C---:B------:R-:W-:Y:S01]  /*6200*/  FFMA R34, R81.reuse, R83, R34 ;  /* 0x0000005351227223 */ /* 0x040fe20000000022 */
[----:B------:R-:W-:Y:S01]  /*6210*/  SHF.L.U32 R83, R122, 0x10, RZ ;  /* 0x000000107a537819 */ /* 0x000fe200000006ff */
[C---:B------:R-:W-:Y:S01]  /*6220*/  FMUL R36, R78.reuse, R40 ;  /* 0x000000284e247220 */ /* 0x040fe20000400000 */
[----:B------:R-:W-:Y:S01]  /*6230*/  FFMA R39, R81, R82, R39 ;  /* 0x0000005251277223 */ /* 0x000fe20000000027 */
[----:B------:R-:W-:Y:S01]  /*6240*/  LOP3.LUT R82, R123, 0xffff0000, RZ, 0xc0, !PT ;  /* 0xffff00007b527812 */ /* 0x000fe200078ec0ff */
[C---:B------:R-:W-:Y:S01]  /*6250*/  FMUL R37, R78.reuse, R41 ;  /* 0x000000294e257220 */ /* 0x040fe20000400000 */
[C---:B------:R-:W-:Y:S01]  /*6260*/  FMUL R38, R78.reuse, R42 ;  /* 0x0000002a4e267220 */ /* 0x040fe20000400000 */
[----:B------:R-:W-:Y:S01]  /*6270*/  FMUL R43, R78, R43 ;  /* 0x0000002b4e2b7220 */ /* 0x000fe20000400000 */
[C---:B------:R-:W-:Y:S01]  /*6280*/  FFMA R36, R81.reuse, R83, R36 ;  /* 0x0000005351247223 */ /* 0x040fe20000000024 */
[C---:B------:R-:W-:Y:S01]  /*6290*/  SHF.L.U32 R83, R128.reuse, 0x10, RZ ;  /* 0x0000001080537819 */ /* 0x040fe200000006ff */
[----:B------:R2:W-:Y:S01]  /*62a0*/  STS.128 [R181+0x400], R116 ;  /* 0x00040074b5007388 */ /* 0x0005e20000000c00 */
[----:B------:R-:W-:Y:S01]  /*62b0*/  FFMA R37, R81, R84, R37 ;  /* 0x0000005451257223 */ /* 0x000fe20000000025 */
[----:B------:R-:W-:Y:S01]  /*62c0*/  LOP3.LUT R84, R129, 0xffff0000, RZ, 0xc0, !PT ;  /* 0xffff000081547812 */ /* 0x000fe200078ec0ff */
[----:B------:R-:W-:Y:S01]  /*62d0*/  FFMA R38, R81, R85, R38 ;  /* 0x0000005551267223 */ /* 0x000fe20000000026 */
[----:B------:R-:W-:Y:S01]  /*62e0*/  SHF.L.U32 R85, R129, 0x10, RZ ;  /* 0x0000001081557819 */ /* 0x000fe200000006ff */
        /* <DEDUP_REMOVED lines=8> */
[----:B------:R4:W-:Y:S01]  /*6370*/  STS.128 [R180+0x400], R124 ;  /* 0x0004007cb4007388 */ /* 0x0009e20000000c00 */
[C---:B------:R-:W-:Y:S01]  /*6380*/  FFMA R41, R81.reuse, R82, R41 ;  /* 0x0000005251297223 */ /* 0x040fe20000000029 */
[C---:B------:R-:W-:Y:S01]  /*6390*/  SHF.L.U32 R82, R130.reuse, 0x10, RZ ;  /* 0x0000001082527819 */ /* 0x040fe200000006ff */
[----:B------:R-:W-:Y:S01]  /*63a0*/  FFMA R42, R81, R85, R42 ;  /* 0x00000055512a7223 */ /* 0x000fe2000000002a */
[----:B------:R-:W-:Y:S01]  /*63b0*/  SHF.L.U32 R85, R137, 0x10, RZ ;  /* 0x0000001089557819 */ /* 0x000fe200000006ff */
[----:B------:R-:W-:Y:S01]  /*63c0*/  FFMA R47, R81, R84, R47 ;  /* 0x00000054512f7223 */ /* 0x000fe2000000002f */
[----:B------:R-:W-:Y:S01]  /*63d0*/  LOP3.LUT R84, R130, 0xffff0000, RZ, 0xc0, !PT ;  /* 0xffff000082547812 */ /* 0x000fe200078ec0ff */
[C---:B------:R-:W-:Y:S01]  /*63e0*/  FMUL R44, R78.reuse, R48 ;  /* 0x000000304e2c7220 */ /* 0x040fe20000400000 */
[----:B-1----:R-:W-:Y:S01]  /*63f0*/  F2FP.BF16.F32.PACK_AB R92, R25, R24 ;  /* 0x00000018195c723e */ /* 0x002fe200000010ff */
[C---:B------:R-:W-:Y:S01]  /*6400*/  FMUL R45, R78.reuse, R49 ;  /* 0x000000314e2d7220 */ /* 0x040fe20000400000 */
[----:B------:R-:W-:Y:S01]  /*6410*/  F2FP.BF16.F32.PACK_AB R93, R31, R26 ;  /* 0x0000001a1f5d723e */ /* 0x000fe200000010ff */
[----:B------:R-:W-:Y:S01]  /*6420*/  FMUL R46, R78, R50 ;  /* 0x000000324e2e7220 */ /* 0x000fe20000400000 */
[----:B------:R-:W-:Y:S01]  /*6430*/  F2FP.BF16.F32.PACK_AB R94, R29, R28 ;  /* 0x0000001c1d5e723e */ /* 0x000fe200000010ff */
[----:B------:R-:W-:Y:S01]  /*6440*/  FFMA R44, R81, R82, R44 ;  /* 0x00000052512c7223 */ /* 0x000fe2000000002c */
[----:B------:R-:W-:Y:S01]  /*6450*/  LOP3.LUT R82, R131, 0xffff0000, RZ, 0xc0, !PT ;  /* 0xffff000083527812 */ /* 0x000fe200078ec0ff */
[----:B------:R-:W-:Y:S01]  /*6460*/  FFMA R45, R81, R84, R45 ;  /* 0x00000054512d7223 */ /* 0x000fe2000000002d */
[----:B------:R-:W-:Y:S01]  /*6470*/  LOP3.LUT R84, R136, 0xffff0000, RZ, 0xc0, !PT ;  /* 0xffff000088547812 */ /* 0x000fe200078ec0ff */
[----:B------:R-:W-:Y:S01]  /*6480*/  FMUL R51, R78, R51 ;  /* 0x000000334e337220 */ /* 0x000fe20000400000 */
[----:B------:R-:W-:Y:S01]  /*6490*/  F2FP.BF16.F32.PACK_AB R95, R35, R30 ;  /* 0x0000001e235f723e */ /* 0x000fe200000010ff */
[----:B------:R-:W-:Y:S01]  /*64a0*/  FFMA R46, R81, R83, R46 ;  /* 0x00000053512e7223 */ /* 0x000fe2000000002e */
[----:B------:R-:W-:Y:S01]  /*64b0*/  SHF.L.U32 R83, R136, 0x10, RZ ;  /* 0x0000001088537819 */ /* 0x000fe200000006ff */
[C---:B------:R-:W-:Y:S01]  /*64c0*/  FMUL R48, R78.reuse, R52 ;  /* 0x000000344e307220 */ /* 0x040fe20000400000 */
[----:B--2---:R-:W-:Y:S01]  /*64d0*/  F2FP.BF16.F32.PACK_AB R116, R33, R32 ;  /* 0x000000202174723e */ /* 0x004fe200000010ff */
[----:B------:R-:W-:Y:S01]  /*64e0*/  FFMA R51, R81, R82, R51 ;  /* 0x0000005251337223 */ /* 0x000fe20000000033 */
[----:B------:R-:W-:Y:S01]  /*64f0*/  LOP3.LUT R82, R137, 0xffff0000, RZ, 0xc0, !PT ;  /* 0xffff000089527812 */ /* 0x000fe200078ec0ff */
[----:B------:R1:W-:Y:S01]  /*6500*/  STS.128 [R178+0x400], R92 ;  /* 0x0004005cb2007388 */ /* 0x0003e20000000c00 */
[----:B------:R-:W-:Y:S01]  /*6510*/  F2FP.BF16.F32.PACK_AB R117, R39, R34 ;  /* 0x000000222775723e */ /* 0x000fe200000010ff */
[C---:B------:R-:W-:Y:S01]  /*6520*/  FMUL R49, R78.reuse, R53 ;  /* 0x000000354e317220 */ /* 0x040fe20000400000 */
[----:B------:R-:W-:Y:S01]  /*6530*/  F2FP.BF16.F32.PACK_AB R118, R37, R36 ;  /* 0x000000242576723e */ /* 0x000fe200000010ff */
[C---:B------:R-:W-:Y:S01]  /*6540*/  FMUL R50, R78.reuse, R54 ;  /* 0x000000364e327220 */ /* 0x040fe20000400000 */
[----:B------:R-:W-:Y:S01]  /*6550*/  F2FP.BF16.F32.PACK_AB R119, R43, R38 ;  /* 0x000000262b77723e */ /* 0x000fe200000010ff */
[----:B------:R-:W-:Y:S01]  /*6560*/  FMUL R55, R78, R55 ;  /* 0x000000374e377220 */ /* 0x000fe20000400000 */
[----:B----4-:R-:W-:Y:S01]  /*6570*/  F2FP.BF16.F32.PACK_AB R124, R41, R40 ;  /* 0x00000028297c723e */ /* 0x010fe200000010ff */
[C---:B------:R-:W-:Y:S01]  /*6580*/  FFMA R48, R81.reuse, R83, R48 ;  /* 0x0000005351307223 */ /* 0x040fe20000000030 */
[C---:B------:R-:W-:Y:S01]  /*6590*/  FFMA R49, R81.reuse, R84, R49 ;  /* 0x0000005451317223 */ /* 0x040fe20000000031 */
[----:B------:R1:W-:Y:S01]  /*65a0*/  STS.128 [R177+0x400], R116 ;  /* 0x00040074b1007388 */ /* 0x0003e20000000c00 */
[C---:B------:R-:W-:Y:S01]  /*65b0*/  SHF.L.U32 R83, R138.reuse, 0x10, RZ ;  /* 0x000000108a537819 */ /* 0x040fe200000006ff */
[----:B------:R-:W-:Y:S01]  /*65c0*/  FFMA R50, R81, R85, R50 ;  /* 0x0000005551327223 */ /* 0x000fe20000000032 */
[----:B------:R-:W-:Y:S01]  /*65d0*/  SHF.L.U32 R85, R139, 0x10, RZ ;  /* 0x000000108b557819 */ /* 0x000fe200000006ff */
[----:B------:R-:W-:Y:S01]  /*65e0*/  FFMA R55, R81, R82, R55 ;  /* 0x0000005251377223 */ /* 0x000fe20000000037 */
[----:B------:R-:W-:Y:S01]  /*65f0*/  LOP3.LUT R82, R138, 0xffff0000, RZ, 0xc0, !PT ;  /* 0xffff00008a527812 */ /* 0x000fe200078ec0ff */
[C---:B------:R-:W-:Y:S01]  /*6600*/  FMUL R52, R78.reuse, R56 ;  /* 0x000000384e347220 */ /* 0x040fe20000400000 */
[----:B------:R-:W-:Y:S01]  /*6610*/  LOP3.LUT R84, R139, 0xffff0000, RZ, 0xc0, !PT ;  /* 0xffff00008b547812 */ /* 0x000fe200078ec0ff */
[C---:B------:R-:W-:Y:S01]  /*6620*/  FMUL R53, R78.reuse, R57 ;  /* 0x000000394e357220 */ /* 0x040fe20000400000 */
[C---:B------:R-:W-:Y:S01]  /*6630*/  FMUL R54, R78.reuse, R58 ;  /* 0x0000003a4e367220 */ /* 0x040fe20000400000 */
[----:B------:R-:W-:Y:S01]  /*6640*/  FMUL R59, R78, R59 ;  /* 0x0000003b4e3b7220 */ /* 0x000fe20000400000 */
[C---:B------:R-:W-:Y:S01]  /*6650*/  FFMA R52, R81.reuse, R83, R52 ;  /* 0x0000005351347223 */ /* 0x040fe20000000034 */
[C---:B------:R-:W-:Y:S01]  /*6660*/  FFMA R53, R81.reuse, R82, R53 ;  /* 0x0000005251357223 */ /* 0x040fe20000000035 */
[C---:B------:R-:W-:Y:S01]  /*6670*/  FFMA R54, R81.reuse, R85, R54 ;  /* 0x0000005551367223 */ /* 0x040fe20000000036 */
[----:B------:R-:W-:Y:S01]  /*6680*/  FFMA R59, R81, R84, R59 ;  /* 0x00000054513b7223 */ /* 0x000fe2000000003b */
[----:B------:R-:W-:Y:S01]  /*6690*/  SHF.L.U32 R82, R144, 0x10, RZ ;  /* 0x0000001090527819 */ /* 0x000fe200000006ff */
[----:B------:R-:W-:Y:S01]  /*66a0*/  FMUL R56, R78, R60 ;  /* 0x0000003c4e387220 */ /* 0x000fe20000400000 */
[----:B------:R-:W-:Y:S01]  /*66b0*/  LOP3.LUT R84, R144, 0xffff0000, RZ, 0xc0, !PT ;  /* 0xffff000090547812 */ /* 0x000fe200078ec0ff */
[C---:B------:R-:W-:Y:S01]  /*66c0*/  FMUL R57, R78.reuse, R61 ;  /* 0x0000003d4e397220 */ /* 0x040fe20000400000 */
[----:B------:R-:W-:Y:S01]  /*66d0*/  SHF.L.U32 R83, R145, 0x10, RZ ;  /* 0x0000001091537819 */ /* 0x000fe200000006ff */
[C---:B------:R-:W-:Y:S01]  /*66e0*/  FMUL R58, R78.reuse, R62 ;  /* 0x0000003e4e3a7220 */ /* 0x040fe20000400000 */
[----:B------:R-:W-:Y:S01]  /*66f0*/  F2FP.BF16.F32.PACK_AB R125, R47, R42 ;  /* 0x0000002a2f7d723e */ /* 0x000fe200000010ff */
[----:B------:R-:W-:Y:S01]  /*6700*/  FFMA R56, R81, R82, R56 ;  /* 0x0000005251387223 */ /* 0x000fe20000000038 */
[----:B------:R-:W-:Y:S01]  /*6710*/  F2FP.BF16.F32.PACK_AB R126, R45, R44 ;  /* 0x0000002c2d7e723e */ /* 0x000fe200000010ff */
[----:B------:R-:W-:Y:S01]  /*6720*/  FFMA R57, R81, R84, R57 ;  /* 0x0000005451397223 */ /* 0x000fe20000000039 */
[----:B------:R-:W-:Y:S01]  /*6730*/  F2FP.BF16.F32.PACK_AB R127, R51, R46 ;  /* 0x0000002e337f723e */ /* 0x000fe200000010ff */
[----:B------:R-:W-:Y:S01]  /*6740*/  FFMA R58, R81, R83, R58 ;  /* 0x00000053513a7223 */ /* 0x000fe2000000003a */
[----:B------:R-:W-:Y:S01]  /*6750*/  LOP3.LUT R82, R145, 0xffff0000, RZ, 0xc0, !PT ;  /* 0xffff000091527812 */ /* 0x000fe200078ec0ff */
[----:B------:R-:W-:Y:S01]  /*6760*/  FMUL R63, R78, R63 ;  /* 0x0000003f4e3f7220 */ /* 0x000fe20000400000 */
[----:B------:R-:W-:Y:S01]  /*6770*/  SHF.L.U32 R83, R146, 0x10, RZ ;  /* 0x0000001092537819 */ /* 0x000fe200000006ff */
[----:B------:R1:W-:Y:S01]  /*6780*/  STS.128 [R176+0x400], R124 ;  /* 0x0004007cb0007388 */ /* 0x0003e20000000c00 */
[----:B------:R-:W-:Y:S01]  /*6790*/  FMUL R60, R78, R64 ;  /* 0x000000404e3c7220 */ /* 0x000fe20000400000 */
[----:B------:R-:W-:Y:S01]  /*67a0*/  LOP3.LUT R84, R146, 0xffff0000, RZ, 0xc0, !PT ;  /* 0xffff000092547812 */ /* 0x000fe200078ec0ff */
[C---:B------:R-:W-:Y:S01]  /*67b0*/  FMUL R61, R78.reuse, R65 ;  /* 0x000000414e3d7220 */ /* 0x040fe20000400000 */
[----:B------:R-:W-:Y:S01]  /*67c0*/  SHF.L.U32 R85, R147, 0x10, RZ ;  /* 0x0000001093557819 */ /* 0x000fe200000006ff */
[C---:B------:R-:W-:Y:S01]  /*67d0*/  FMUL R62, R78.reuse, R66 ;  /* 0x000000424e3e7220 */ /* 0x040fe20000400000 */
[----:B------:R-:W-:Y:S01]  /*67e0*/  FFMA R63, R81, R82, R63 ;  /* 0x00000052513f7223 */ /* 0x000fe2000000003f */
[----:B------:R-:W-:Y:S01]  /*67f0*/  FMUL R67, R78, R67 ;  /* 0x000000434e437220 */ /* 0x000fe20000400000 */
[----:B------:R-:W-:Y:S01]  /*6800*/  F2FP.BF16.F32.PACK_AB R132, R49, R48 ;  /* 0x000000303184723e */ /* 0x000fe200000010ff */
[----:B------:R-:W-:Y:S01]  /*6810*/  FFMA R60, R81, R83, R60 ;  /* 0x00000053513c7223 */ /* 0x000fe2000000003c */
[----:B------:R-:W-:Y:S01]  /*6820*/  F2FP.BF16.F32.PACK_AB R133, R55, R50 ;  /* 0x000000323785723e */ /* 0x000fe200000010ff */
[----:B------:R-:W-:Y:S01]  /*6830*/  FFMA R61, R81, R84, R61 ;  /* 0x00000054513d7223 */ /* 0x000fe2000000003d */
[----:B------:R-:W-:Y:S01]  /*6840*/  F2FP.BF16.F32.PACK_AB R134, R53, R52 ;  /* 0x000000343586723e */ /* 0x000fe200000010ff */
[----:B------:R-:W-:Y:S01]  /*6850*/  FFMA R62, R81, R85, R62 ;  /* 0x00000055513e7223 */ /* 0x000fe2000000003e */
[----:B------:R-:W-:Y:S01]  /*6860*/  F2FP.BF16.F32.PACK_AB R135, R59, R54 ;  /* 0x000000363b87723e */ /* 0x000fe200000010ff */
[----:B------:R-:W-:Y:S01]  /*6870*/  FFMA R67, R81, R86, R67 ;  /* 0x0000005651437223 */ /* 0x000fe20000000043 */
[----:B------:R-:W-:Y:S02]  /*6880*/  F2FP.BF16.F32.PACK_AB R140, R57, R56 ;  /* 0x00000038398c723e */ /* 0x000fe400000010ff */
[----:B------:R-:W-:Y:S01]  /*6890*/  F2FP.BF16.F32.PACK_AB R141, R63, R58 ;  /* 0x0000003a3f8d723e */ /* 0x000fe200000010ff */
[----:B------:R1:W-:Y:S01]  /*68a0*/  STS.128 [R175+0x400], R132 ;  /* 0x00040084af007388 */ /* 0x0003e20000000c00 */
[----:B------:R-:W-:Y:S02]  /*68b0*/  F2FP.BF16.F32.PACK_AB R142, R61, R60 ;  /* 0x0000003c3d8e723e */ /* 0x000fe400000010ff */
[----:B------:R-:W-:Y:S05]  /*68c0*/  F2FP.BF16.F32.PACK_AB R143, R67, R62 ;  /* 0x0000003e438f723e */ /* 0x000fea00000010ff */
[----:B------:R1:W-:Y:S01]  /*68d0*/  STS.128 [R174+0x400], R140 ;  /* 0x0004008cae007388 */ /* 0x0003e20000000c00 */
[----:B------:R-:W-:Y:S01]  /*68e0*/  @!PT LDS RZ, [RZ] ;  /* 0x00000000fffff984 */ /* 0x000fe20000000800 */
[----:B------:R-:W-:Y:S01]  /*68f0*/  @!PT LDS RZ, [RZ] ;  /* 0x00000000fffff984 */ /* 0x000fe20000000800 */
[----:B------:R-:W-:Y:S01]  /*6900*/  @!PT LDS RZ, [RZ] ;  /* 0x00000000fffff984 */ /* 0x000fe20000000800 */
[----:B------:R-:W-:Y:S01]  /*6910*/  @!PT LDS RZ, [RZ] ;  /* 0x00000000fffff984 */ /* 0x000fe20000000800 */
[----:B------:R2:W-:Y:S07]  /*6920*/  MEMBAR.ALL.CTA ;  /* 0x0000000000007992 */ /* 0x0005ee0000008000 */
[----:B--2---:R-:W2:Y:S02]  /*6930*/  FENCE.VIEW.ASYNC.S ;  /* 0x00000000000073c6 */ /* 0x004ea40000000000 */
[----:B--2---:R-:W-:Y:S06]  /*6940*/  BAR.SYNC.DEFER_BLOCKING 0x1, 0x80 ;  /* 0x0042000000007b1d */ /* 0x004fec0000010000 */
[----:B------:R-:W-:Y:S05]  /*6950*/  @P0 BRA `(.L_x_95) ;  /* 0x0000000000280947 */ /* 0x000fea0003800000 */
[----:B------:R-:W-:Y:S02]  /*6960*/  UIADD3 UR4, UPT, UPT, UR48, 0x400, URZ ;  /* 0x0000040030047890 */ /* 0x000fe4000fffe0ff */
[----:B------:R-:W-:Y:S01]  /*6970*/  UIADD3 UR6, UP0, UPT, UR52, 0x680, URZ ;  /* 0x0000068034067890 */ /* 0x000fe2000ff1e0ff */
[----:B------:R-:W-:Y:S03]  /*6980*/  UMOV UR43, UR36 ;  /* 0x00000024002b7c82 */ /* 0x000fe60008000000 */
[----:B------:R-:W-:Y:S01]  /*6990*/  MOV R163, UR4 ;  /* 0x0000000400a37c02 */ /* 0x000fe20008000f00 */
[----:B------:R-:W-:Y:S03]  /*69a0*/  UIADD3.X UR7, UPT, UPT, URZ, UR53, URZ, UP0, !UPT ;  /* 0x00000035ff077290 */ /* 0x000fe600087fe4ff */
[----:B------:R-:W-:Y:S11]  /*69b0*/  R2UR UR40, R163 ;  /* 0x00000000a32872ca */ /* 0x000ff600000e0000 */
[----:B------:R-:W-:Y:S02]  /*69c0*/  @!UPT UIADD3 URZ, UPT, UPT, URZ, URZ, URZ ;  /* 0x000000fffffff290 */ /* 0x000fe4000fffe0ff */
[----:B------:R2:W-:Y:S01]  /*69d0*/  UTMASTG.3D [UR40], [UR6] ;  /* 0x00000028060073b5 */ /* 0x0005e20008010000 */
[----:B------:R0:W-:Y:S01]  /*69e0*/  UTMACMDFLUSH ;  /* 0x00000000000079b7 */ /* 0x0001e20000000000 */
[----:B--2---:R-:W-:Y:S04]  /*69f0*/  DEPBAR.LE SB0, 0x1 ;  /* 0x000080400000791a */ /* 0x004fe80000000000 */
.L_x_95:
[----:B------:R-:W-:Y:S05]  /*6a00*/  BSYNC.RECONVERGENT B0 ;  /* 0x0000000000007941 */ /* 0x000fea0003800200 */
.L_x_94:
[----:B------:R-:W-:Y:S01]  /*6a10*/  BAR.SYNC.DEFER_BLOCKING 0x1, 0x80 ;  /* 0x0042000000007b1d */ /* 0x000fe20000010000 */
[----:B------:R-:W-:Y:S01]  /*6a20*/  ISETP.NE.AND P1, PT, R179, RZ, PT ;  /* 0x000000ffb300720c */ /* 0x000fe20003f25270 */
[----:B------:R-:W-:Y:S01]  /*6a30*/  UISETP.NE.AND UP0, UPT, UR49, URZ, UPT ;  /* 0x000000ff3100728c */ /* 0x000fe2000bf05270 */
[----:B------:R-:W-:Y:S11]  /*6a40*/  LEA R3, R101, UR48, 0x3 ;  /* 0x0000003065037c11 */ /* 0x000ff6000f8e18ff */
[----:B------:R-:W-:Y:S01]  /*6a50*/  @P1 SHF.L.U32 R2, R167, 0x1f, RZ ;  /* 0x0000001fa7021819 */ /* 0x000fe200000006ff */
[----:B------:R-:W-:Y:S06]  /*6a60*/  BRA.U !UP0, `(.L_x_96) ;  /* 0x0000000108247547 */ /* 0x000fec000b800000 */
[----:B------:R-:W-:Y:S01]  /*6a70*/  IMAD.U32 R5, RZ, RZ, UR51 ;  /* 0x00000033ff057e24 */ /* 0x000fe2000f8e00ff */
[----:B------:R-:W-:Y:S01]  /*6a80*/  MOV R0, UR37 ;  /* 0x0000002500007c02 */ /* 0x000fe20008000f00 */
[----:B------:R-:W-:Y:S03]  /*6a90*/  UIADD3 UR51, UPT, UPT, UR51, 0x1, URZ ;  /* 0x0000000133337890 */ /* 0x000fe6000fffe0ff */
[----:B------:R-:W-:Y:S01]  /*6aa0*/  @P1 LEA R5, R5, UR48, 0x3 ;  /* 0x0000003005051c11 */ /* 0x000fe2000f8e18ff */
[----:B------:R-:W-:Y:S04]  /*6ab0*/  UISETP.NE.AND UP0, UPT, UR51, 0x4, UPT ;  /* 0x000000043300788c */ /* 0x000fe8000bf05270 */
[----:B------:R-:W-:Y:S01]  /*6ac0*/  @P1 VIADD R5, R5, 0x40 ;  /* 0x0000004005051836 */ /* 0x000fe20000000000 */
[----:B------:R-:W-:Y:S04]  /*6ad0*/  USEL UR51, UR51, URZ, UP0 ;  /* 0x000000ff33337287 */ /* 0x000fe80008000000 */
[----:B------:R-:W-:Y:S04]  /*6ae0*/  @P1 PRMT R0, R0, 0x654, R5 ;  /* 0x0000065400001816 */ /* 0x000fe80000000005 */
[----:B------:R2:W-:Y:S04]  /*6af0*/  @P1 SYNCS.ARRIVE.TRANS64.RED.A1T0 RZ, [R0+URZ], RZ ;  /* 0x000000ff00ff19a7 */ /* 0x0005e800081004ff */
.L_x_96:
[----:B------:R-:W4:Y:S01]  /*6b00*/  @P1 SYNCS.PHASECHK.TRANS64.TRYWAIT P0, [R3+URZ+0x20], R2 ;  /* 0x00002002030015a7 */ /* 0x000f2200080011ff */
[----:B------:R-:W-:Y:S01]  /*6b10*/  BSSY B1, `(.L_x_97) ;  /* 0x000001f000017945 */ /* 0x000fe20003800000 */
[----:B----4-:R-:W-:Y:S03]  /*6b20*/  @P1 SEL R103, RZ, 0x1, !P0 ;  /* 0x00000001ff671807 */ /* 0x010fe60004000000 */
[----:B------:R-:W-:Y:S05]  /*6b30*/  @!P1 BRA `(.L_x_98) ;  /* 0x0000000000709947 */ /* 0x000fea0003800000 */
[----:B------:R-:W-:Y:S01]  /*6b40*/  ISETP.NE.AND P1, PT, R109, RZ, PT ;  /* 0x000000ff6d00720c */ /* 0x000fe20003f25270 */
[----:B------:R-:W-:Y:S01]  /*6b50*/  BSSY B0, `(.L_x_99) ;  /* 0x000000b000007945 */ /* 0x000fe20003800000 */
[----:B------:R-:W-:Y:S11]  /*6b60*/  ISETP.NE.AND P0, PT, R103, RZ, PT ;  /* 0x000000ff6700720c */ /* 0x000ff60003f05270 */
[----:B------:R-:W-:Y:S05]  /*6b70*/  @P1 IMAD R4, R101, 0x4000, R182 ;  /* 0x0000400065041824 */ /* 0x000fea00078e02b6 */
[----:B------:R-:W-:Y:S04]  /*6b80*/  @P1 IADD3 R9, PT, PT, R4, UR48, RZ ;  /* 0x0000003004091c10 */ /* 0x000fe8000fffe0ff */
[----:B------:R-:W-:Y:S01]  /*6b90*/  @P1 IADD3 R7, PT, PT, R102, R9, RZ ;  /* 0x0000000966071210 */ /* 0x000fe20007ffe0ff */
[--C-:B------:R-:W-:Y:S02]  /*6ba0*/  @P1 IMAD.IADD R5, R100, 0x1, R9.reuse ;  /* 0x0000000164051824 */ /* 0x100fe400078e0209 */
[----:B------:R-:W-:Y:S01]  /*6bb0*/  @P1 IMAD.IADD R2, R108, 0x1, R9 ;  /* 0x000000016c021824 */ /* 0x000fe200078e0209 */
[----:B------:R-:W-:Y:S06]  /*6bc0*/  @P0 BRA `(.L_x_100) ;  /* 0x00000000000c0947 */ /* 0x000fec0003800000 */
[----:B--2---:R-:W-:Y:S04]  /*6bd0*/  SHF.L.U32 R0, R167, 0x1f, RZ ;  /* 0x0000001fa7007819 */ /* 0x004fe800000006ff */
[----:B------:R-:W2:Y:S02]  /*6be0*/  SYNCS.PHASECHK.TRANS64.TRYWAIT P0, [R3+URZ+0x20], R0 ;  /* 0x00002000030075a7 */ /* 0x000ea400080011ff */
[----:B--2---:R-:W-:Y:S05]  /*6bf0*/  @!P0 BRA `(.L_x_101) ;  /* 0x0000004400dc8947 */ /* 0x004fea0003800000 */
.L_x_100:
[----:B------:R-:W-:Y:S05]  /*6c00*/  BSYNC B0 ;  /* 0x0000000000007941 */ /* 0x000fea0003800000 */
.L_x_99:
[----:B------:R-:W-:Y:S01]  /*6c10*/  ISETP.NE.AND P0, PT, R109, RZ, PT ;  /* 0x000000ff6d00720c */ /* 0x000fe20003f05270 */
[----:B------:R-:W-:Y:S11]  /*6c20*/  VIADD R101, R101, 0x1 ;  /* 0x0000000165657836 */ /* 0x000ff60000000000 */
[----:B------:R-:W-:Y:S01]  /*6c30*/  @!UPT UIADD3 URZ, UPT, UPT, URZ, URZ, URZ ;  /* 0x000000fffffff290 */ /* 0x000fe2000fffe0ff */
[----:B------:R4:W1:Y:S01]  /*6c40*/  @P0 LDS.128 R88, [R4+UR48+0x400] ;  /* 0x0004003004580984 */ /* 0x0008620008000c00 */
[--C-:B--2---:R-:W-:Y:S01]  /*6c50*/  @P0 IMAD.IADD R3, R102, 0x1, R5.reuse ;  /* 0x0000000166030824 */ /* 0x104fe200078e0205 */
[C---:B------:R-:W-:Y:S01]  /*6c60*/  @P0 IADD3 R0, PT, PT, R108.reuse, R7, RZ ;  /* 0x000000076c000210 */ /* 0x040fe20007ffe0ff */
[C---:B------:R-:W-:Y:S01]  /*6c70*/  @P0 IMAD.IADD R6, R108.reuse, 0x1, R5 ;  /* 0x000000016c060824 */ /* 0x040fe200078e0205 */
[----:B------:R4:W2:Y:S02]  /*6c80*/  @P0 LDS.128 R96, [R2+0x400] ;  /* 0x0004000002600984 */ /* 0x0008a40000000c00 */
[----:B------:R-:W-:Y:S02]  /*6c90*/  @P0 IADD3 R8, PT, PT, R108, R3, RZ ;  /* 0x000000036c080210 */ /* 0x000fe40007ffe0ff */
[----:B------:R4:W1:Y:S04]  /*6ca0*/  @P0 LDS.128 R104, [R7+0x400] ;  /* 0x0004000007680984 */ /* 0x0008680000000c00 */
[----:B------:R4:W1:Y:S04]  /*6cb0*/  @P0 LDS.128 R112, [R0+0x400] ;  /* 0x0004000000700984 */ /* 0x0008680000000c00 */
[----:B------:R4:W1:Y:S04]  /*6cc0*/  @P0 LDS.128 R120, [R5+0x400] ;  /* 0x0004000005780984 */ /* 0x0008680000000c00 */
[----:B------:R4:W1:Y:S04]  /*6cd0*/  @P0 LDS.128 R128, [R6+0x400] ;  /* 0x0004000006800984 */ /* 0x0008680000000c00 */
[----:B------:R4:W1:Y:S04]  /*6ce0*/  @P0 LDS.128 R136, [R3+0x400] ;  /* 0x0004000003880984 */ /* 0x0008680000000c00 */
[----:B------:R4:W1:Y:S02]  /*6cf0*/  @P0 LDS.128 R144, [R8+0x400] ;  /* 0x0004000008900984 */ /* 0x0008640000000c00 */
.L_x_98:
[----:B------:R-:W-:Y:S05]  /*6d00*/  BSYNC B1 ;  /* 0x0000000000017941 */ /* 0x000fea0003800000 */
.L_x_97:
[----:B----4-:R-:W-:Y:S05]  /*6d10*/  VIADD R3, R80, 0x40 ;  /* 0x0000004050037836 */ /* 0x010fea0000000000 */
[----:B------:R-:W-:Y:S04]  /*6d20*/  SHF.R.U32.HI R3, RZ, 0x15, R3 ;  /* 0x00000015ff037819 */ /* 0x000fe80000011603 */
[----:B------:R-:W-:Y:S11]  /*6d30*/  LOP3.LUT P0, RZ, R3, 0x3, R162, 0x48, !PT ;  /* 0x0000000303ff7812 */ /* 0x000ff600078048a2 */
[----:B------:R-:W-:Y:S02]  /*6d40*/  @!UPT UIADD3 URZ, UPT, UPT, URZ, URZ, URZ ;  /* 0x000000fffffff290 */ /* 0x000fe4000fffe0ff */
        /* <DEDUP_REMOVED lines=17> */
.L_x_102:
[----:B------:R-:W-:Y:S01]  /*6e60*/  ISETP.NE.AND P6, PT, R179, RZ, PT ;  /* 0x000000ffb300720c */ /* 0x000fe20003fc5270 */
[----:B------:R-:W-:Y:S05]  /*6e70*/  WARPSYNC.ALL ;  /* 0x0000000000007948 */ /* 0x000fea0003800000 */
[----:B------:R-:W-:Y:S01]  /*6e80*/  R2UR UR4, R80 ;  /* 0x00000000500472ca */ /* 0x000fe200000e0000 */
[----:B------:R-:W-:Y:S01]  /*6e90*/  BSSY.RECONVERGENT B0, `(.L_x_103) ;  /* 0x0000103000007945 */ /* 0x000fe20003800200 */
[----:B--2---:R-:W-:Y:S02]  /*6ea0*/  MOV R0, UR51 ;  /* 0x0000003300007c02 */ /* 0x004fe40008000f00 */
[----:B------:R-:W-:Y:S02]  /*6eb0*/  MOV R85, UR37 ;  /* 0x0000002500557c02 */ /* 0x000fe40008000f00 */
[----:B-1----:R-:W-:Y:S02]  /*6ec0*/  SHF.L.U32 R82, R88, 0x10, RZ ;  /* 0x0000001058527819 */ /* 0x002fe400000006ff */
[----:B------:R-:W-:Y:S02]  /*6ed0*/  @P6 LEA R0, R0, UR48, 0x3 ;  /* 0x0000003000006c11 */ /* 0x000fe4000f8e18ff */
[----:B------:R-:W-:Y:S02]  /*6ee0*/  LOP3.LUT R83, R88, 0xffff0000, RZ, 0xc0, !PT ;  /* 0xffff000058537812 */ /* 0x000fe400078ec0ff */
[----:B------:R-:W-:Y:S01]  /*6ef0*/  @P6 IADD3 R0, PT, PT, R0, 0x40, RZ ;  /* 0x0000004000006810 */ /* 0x000fe20007ffe0ff */
[----:B------:R-:W1:Y:S01]  /*6f00*/  LDTM.x64 R4, tmem[UR4+0x40] ;  /* 0x00004004000479ee */ /* 0x000e620008340000 */
[----:B------:R-:W-:Y:S02]  /*6f10*/  SHF.L.U32 R84, R89, 0x10, RZ ;  /* 0x0000001059547819 */ /* 0x000fe400000006ff */
[----:B------:R-:W-:Y:S02]  /*6f20*/  @P6 PRMT R85, R85, 0x654, R0 ;  /* 0x0000065455556816 */ /* 0x000fe40000000000 */
[----:B------:R-:W-:Y:S02]  /*6f30*/  LOP3.LUT R86, R89, 0xffff0000, RZ, 0xc0, !PT ;  /* 0xffff000059567812 */ /* 0x000fe400078ec0ff */
[----:B------:R-:W-:Y:S01]  /*6f40*/  ISETP.NE.AND P0, PT, R170, RZ, PT ;  /* 0x000000ffaa00720c */ /* 0x000fe20003f05270 */
[C---:B-1----:R-:W-:Y:S01]  /*6f50*/  FMUL R0, R78.reuse, R4 ;  /* 0x000000044e007220 */ /* 0x042fe20000400000 */
[C---:B------:R-:W-:Y:S01]  /*6f60*/  FMUL R2, R78.reuse, R5 ;  /* 0x000000054e027220 */ /* 0x040fe20000400000 */
[C---:B------:R-:W-:Y:S01]  /*6f70*/  FMUL R3, R78.reuse, R6 ;  /* 0x000000064e037220 */ /* 0x040fe20000400000 */
[----:B------:R-:W-:Y:S01]  /*6f80*/  FMUL R7, R78, R7 ;  /* 0x000000074e077220 */ /* 0x000fe20000400000 */
[C---:B------:R-:W-:Y:S01]  /*6f90*/  FFMA R0, R81.reuse, R82, R0 ;  /* 0x0000005251007223 */ /* 0x040fe20000000000 */
[C---:B------:R-:W-:Y:S01]  /*6fa0*/  LOP3.LUT R82, R90.reuse, 0xffff0000, RZ, 0xc0, !PT ;  /* 0xffff00005a527812 */ /* 0x040fe200078ec0ff */
[C---:B------:R-:W-:Y:S01]  /*6fb0*/  FFMA R2, R81.reuse, R83, R2 ;  /* 0x0000005351027223 */ /* 0x040fe20000000002 */
[----:B------:R-:W-:Y:S01]  /*6fc0*/  SHF.L.U32 R83, R90, 0x10, RZ ;  /* 0x000000105a537819 */ /* 0x000fe200000006ff */
[C---:B------:R-:W-:Y:S01]  /*6fd0*/  FFMA R3, R81.reuse, R84, R3 ;  /* 0x0000005451037223 */ /* 0x040fe20000000003 */
[----:B------:R-:W-:Y:S01]  /*6fe0*/  FMUL R4, R78, R8 ;  /* 0x000000084e047220 */ /* 0x000fe20000400000 */
[----:B------:R-:W-:Y:S01]  /*6ff0*/  FFMA R7, R81, R86, R7 ;  /* 0x0000005651077223 */ /* 0x000fe20000000007 */
[----:B------:R-:W-:Y:S01]  /*7000*/  F2FP.BF16.F32.PACK_AB R92, R2, R0 ;  /* 0x00000000025c723e */ /* 0x000fe200000010ff */
[C---:B------:R-:W-:Y:S01]  /*7010*/  FMUL R5, R78.reuse, R9 ;  /* 0x000000094e057220 */ /* 0x040fe20000400000 */
[----:B------:R-:W-:Y:S01]  /*7020*/  LOP3.LUT R0, R91, 0xffff0000, RZ, 0xc0, !PT ;  /* 0xffff00005b007812 */ /* 0x000fe200078ec0ff */
[----:B------:R-:W-:Y:S01]  /*7030*/  FFMA R4, R81, R83, R4 ;  /* 0x0000005351047223 */ /* 0x000fe20000000004 */
[----:B------:R-:W-:Y:S01]  /*7040*/  SHF.L.U32 R83, R91, 0x10, RZ ;  /* 0x000000105b537819 */ /* 0x000fe200000006ff */
[----:B------:R-:W-:Y:S01]  /*7050*/  FFMA R5, R81, R82, R5 ;  /* 0x0000005251057223 */ /* 0x000fe20000000005 */
[----:B------:R-:W-:Y:S01]  /*7060*/  F2FP.BF16.F32.PACK_AB R93, R7, R3 ;  /* 0x00000003075d723e */ /* 0x000fe200000010ff */
[----:B------:R-:W-:Y:S01]  /*7070*/  FMUL R6, R78, R10 ;  /* 0x0000000a4e067220 */ /* 0x000fe20000400000 */
[----:B------:R-:W-:Y:S01]  /*7080*/  SHF.L.U32 R3, R96, 0x10, RZ ;  /* 0x0000001060037819 */ /* 0x000fe200000006ff */
[----:B------:R-:W-:Y:S01]  /*7090*/  FMUL R11, R78, R11 ;  /* 0x0000000b4e0b7220 */ /* 0x000fe20000400000 */
[----:B------:R-:W-:Y:S01]  /*70a0*/  LOP3.LUT R2, R96, 0xffff0000, RZ, 0xc0, !PT ;  /* 0xffff000060027812 */ /* 0x000fe200078ec0ff */
[C---:B------:R-:W-:Y:S01]  /*70b0*/  FMUL R8, R78.reuse, R12 ;  /* 0x0000000c4e087220 */ /* 0x040fe20000400000 */
[----:B------:R-:W-:Y:S01]  /*70c0*/  LOP3.LUT R82, R107, 0xffff0000, RZ, 0xc0, !PT ;  /* 0xffff00006b527812 */ /* 0x000fe200078ec0ff */
[----:B------:R-:W-:Y:S01]  /*70d0*/  FMUL R9, R78, R13 ;  /* 0x0000000d4e097220 */ /* 0x000fe20000400000 */
[----:B------:R-:W-:Y:S01]  /*70e0*/  F2FP.BF16.F32.PACK_AB R94, R5, R4 ;  /* 0x00000004055e723e */ /* 0x000fe200000010ff */
[C---:B------:R-:W-:Y:S01]  /*70f0*/  FFMA R6, R81.reuse, R83, R6 ;  /* 0x0000005351067223 */ /* 0x040fe20000000006 */
[----:B------:R-:W-:Y:S01]  /*7100*/  SHF.L.U32 R83, R104, 0x10, RZ ;  /* 0x0000001068537819 */ /* 0x000fe200000006ff */
[----:B------:R-:W-:Y:S01]  /*7110*/  FFMA R11, R81, R0, R11 ;  /* 0x00000000510b7223 */ /* 0x000fe2000000000b */
[----:B------:R-:W-:Y:S01]  /*7120*/  SHF.L.U32 R0, R97, 0x10, RZ ;  /* 0x0000001061007819 */ /* 0x000fe200000006ff */
[C---:B------:R-:W-:Y:S01]  /*7130*/  FFMA R8, R81.reuse, R3, R8 ;  /* 0x0000000351087223 */ /* 0x040fe20000000008 */
[----:B------:R-:W-:Y:S01]  /*7140*/  SHF.L.U32 R3, R98, 0x10, RZ ;  /* 0x0000001062037819 */ /* 0x000fe200000006ff */
[----:B------:R-:W-:Y:S01]  /*7150*/  FFMA R9, R81, R2, R9 ;  /* 0x0000000251097223 */ /* 0x000fe20000000009 */
[----:B------:R-:W-:Y:S01]  /*7160*/  LOP3.LUT R2, R97, 0xffff0000, RZ, 0xc0, !PT ;  /* 0xffff000061027812 */ /* 0x000fe200078ec0ff */
[C---:B------:R-:W-:Y:S01]  /*7170*/  FMUL R10, R78.reuse, R14 ;  /* 0x0000000e4e0a7220 */ /* 0x040fe20000400000 */
[----:B------:R-:W-:Y:S01]  /*7180*/  F2FP.BF16.F32.PACK_AB R95, R11, R6 ;  /* 0x000000060b5f723e */ /* 0x000fe200000010ff */
[C---:B------:R-:W-:Y:S01]  /*7190*/  FMUL R15, R78.reuse, R15 ;  /* 0x0000000f4e0f7220 */ /* 0x040fe20000400000 */
[----:B------:R-:W-:Y:S01]  /*71a0*/  F2FP.BF16.F32.PACK_AB R116, R9, R8 ;  /* 0x000000080974723e */ /* 0x000fe200000010ff */
[----:B------:R-:W-:Y:S01]  /*71b0*/  FMUL R12, R78, R16 ;  /* 0x000000104e0c7220 */ /* 0x000fe20000400000 */
[C---:B------:R-:W-:Y:S01]  /*71c0*/  FFMA R10, R81.reuse, R0, R10 ;  /* 0x00000000510a7223 */ /* 0x040fe2000000000a */
[----:B------:R-:W-:Y:S01]  /*71d0*/  LOP3.LUT R0, R98, 0xffff0000, RZ, 0xc0, !PT ;  /* 0xffff000062007812 */ /* 0x000fe200078ec0ff */
[----:B------:R-:W-:Y:S01]  /*71e0*/  FFMA R15, R81, R2, R15 ;  /* 0x00000002510f7223 */ /* 0x000fe2000000000f */
        /* <DEDUP_REMOVED lines=9> */
[----:B------:R-:W-:Y:S01]  /*7280*/  FMUL R16, R78, R20 ;  /* 0x000000144e107220 */ /* 0x000fe20000400000 */
[----:B------:R-:W-:Y:S01]  /*7290*/  FFMA R14, R81, R3, R14 ;  /* 0x00000003510e7223 */ /* 0x000fe2000000000e */
[----:B------:R-:W-:Y:S01]  /*72a0*/  SHF.L.U32 R3, R106, 0x10, RZ ;  /* 0x000000106a037819 */ /* 0x000fe200000006ff */
[C---:B------:R-:W-:Y:S01]  /*72b0*/  FMUL R17, R78.reuse, R21 ;  /* 0x000000154e117220 */ /* 0x040fe20000400000 */
[----:B------:R-:W-:Y:S01]  /*72c0*/  F2FP.BF16.F32.PACK_AB R118, R13, R12 ;  /* 0x0000000c0d76723e */ /* 0x000fe200000010ff */
[----:B------:R-:W-:Y:S01]  /*72d0*/  FFMA R19, R81, R2, R19 ;  /* 0x0000000251137223 */ /* 0x000fe20000000013 */
[----:B------:R-:W-:Y:S01]  /*72e0*/  SHF.L.U32 R2, R105, 0x10, RZ ;  /* 0x0000001069027819 */ /* 0x000fe200000006ff */
        /* <DEDUP_REMOVED lines=12> */
[C---:B------:R-:W-:Y:S01]  /*73b0*/  FFMA R23, R81.reuse, R0, R23 ;  /* 0x0000000051177223 */ /* 0x040fe20000000017 */
[----:B------:R-:W-:Y:S01]  /*73c0*/  SHF.L.U32 R0, R112, 0x10, RZ ;  /* 0x0000001070007819 */ /* 0x000fe200000006ff */
[C---:B------:R-:W-:Y:S01]  /*73d0*/  FMUL R22, R78.reuse, R26 ;  /* 0x0000001a4e167220 */ /* 0x040fe20000400000 */
[----:B------:R-:W-:Y:S01]  /*73e0*/  FMUL R27, R78, R27 ;  /* 0x0000001b4e1b7220 */ /* 0x000fe20000400000 */
        /* <DEDUP_REMOVED lines=9> */
[----:B------:R-:W-:Y:S01]  /*7480*/  LOP3.LUT R82, R115, 0xffff0000, RZ, 0xc0, !PT ;  /* 0xffff000073527812 */ /* 0x000fe200078ec0ff */
[----:B------:R-:W-:Y:S01]  /*7490*/  FFMA R24, R81, R0, R24 ;  /* 0x0000000051187223 */ /* 0x000fe20000000018 */
[----:B------:R-:W-:Y:S01]  /*74a0*/  SHF.L.U32 R0, R113, 0x10, RZ ;  /* 0x0000001071007819 */ /* 0x000fe200000006ff */
[C---:B------:R-:W-:Y:S01]  /*74b0*/  FMUL R25, R78.reuse, R29 ;  /* 0x0000001d4e197220 */ /* 0x040fe20000400000 */
[----:B------:R-:W-:Y:S01]  /*74c0*/  F2FP.BF16.F32.PACK_AB R126, R21, R20 ;  /* 0x00000014157e723e */ /* 0x000fe200000010ff */
[----:B------:R-:W-:Y:S01]  /*74d0*/  FMUL R26, R78, R30 ;  /* 0x0000001e4e1a7220 */ /* 0x000fe20000400000 */
[----:B------:R-:W-:Y:S01]  /*74e0*/  F2FP.BF16.F32.PACK_AB R127, R27, R22 ;  /* 0x000000161b7f723e */ /* 0x000fe200000010ff */
        /* <DEDUP_REMOVED lines=38> */
[----:B------:R1:W-:Y:S01]  /*7750*/  STS.128 [R182+UR48+0x4400], R92 ;  /* 0x0044005cb6007988 */ /* 0x0003e20008000c30 */
        /* <DEDUP_REMOVED lines=12> */
[----:B------:R2:W-:Y:S01]  /*7820*/  STS.128 [R181+0x4400], R116 ;  /* 0x00440074b5007388 */ /* 0x0005e20000000c00 */
        /* <DEDUP_REMOVED lines=12> */
[----:B------:R4:W-:Y:S01]  /*78f0*/  STS.128 [R180+0x4400], R124 ;  /* 0x0044007cb4007388 */ /* 0x0009e20000000c00 */
[----:B------:R-:W-:Y:S01]  /*7900*/  FMUL R51, R78, R51 ;  /* 0x000000334e337220 */ /* 0x000fe20000400000 */
[C---:B------:R-:W-:Y:S01]  /*7910*/  FFMA R44, R81.reuse, R3, R44 ;  /* 0x00000003512c7223 */ /* 0x040fe2000000002c */
[C---:B------:R-:W-:Y:S01]  /*7920*/  SHF.L.U32 R3, R136.reuse, 0x10, RZ ;  /* 0x0000001088037819 */ /* 0x040fe200000006ff */
[----:B------:R-:W-:Y:S01]  /*7930*/  FFMA R45, R81, R2, R45 ;  /* 0x00000002512d7223 */ /* 0x000fe2000000002d */
[----:B------:R-:W-:Y:S01]  /*7940*/  LOP3.LUT R2, R137, 0xffff0000, RZ, 0xc0, !PT ;  /* 0xffff000089027812 */ /* 0x000fe200078ec0ff */
        /* <DEDUP_REMOVED lines=8> */
[C---:B------:R-:W-:Y:S01]  /*79d0*/  FMUL R50, R78.reuse, R54 ;  /* 0x000000364e327220 */ /* 0x040fe20000400000 */
[----:B------:R-:W-:Y:S01]  /*79e0*/  F2FP.BF16.F32.PACK_AB R94, R37, R36 ;  /* 0x00000024255e723e */ /* 0x000fe200000010ff */
[----:B------:R1:W-:Y:S01]  /*79f0*/  STS.128 [R178+0x4400], R132 ;  /* 0x00440084b2007388 */ /* 0x0003e20000000c00 */
[----:B------:R-:W-:Y:S01]  /*7a00*/  F2FP.BF16.F32.PACK_AB R95, R43, R38 ;  /* 0x000000262b5f723e */ /* 0x000fe200000010ff */
[----:B------:R-:W-:Y:S01]  /*7a10*/  FMUL R55, R78, R55 ;  /* 0x000000374e377220 */ /* 0x000fe20000400000 */
[----:B--2---:R-:W-:Y:S01]  /*7a20*/  F2FP.BF16.F32.PACK_AB R116, R41, R40 ;  /* 0x000000282974723e */ /* 0x004fe200000010ff */
[----:B------:R-:W-:Y:S01]  /*7a30*/  FFMA R48, R81, R3, R48 ;  /* 0x0000000351307223 */ /* 0x000fe20000000030 */
[----:B------:R-:W-:Y:S01]  /*7a40*/  SHF.L.U32 R3, R139, 0x10, RZ ;  /* 0x000000108b037819 */ /* 0x000fe200000006ff */
[----:B------:R-:W-:Y:S01]  /*7a50*/  FFMA R49, R81, R0, R49 ;  /* 0x0000000051317223 */ /* 0x000fe20000000031 */
[C---:B------:R-:W-:Y:S01]  /*7a60*/  SHF.L.U32 R0, R138.reuse, 0x10, RZ ;  /* 0x000000108a007819 */ /* 0x040fe200000006ff */
[----:B------:R2:W-:Y:S01]  /*7a70*/  STS.128 [R177+0x4400], R92 ;  /* 0x0044005cb1007388 */ /* 0x0005e20000000c00 */
[----:B------:R-:W-:Y:S01]  /*7a80*/  F2FP.BF16.F32.PACK_AB R117, R47, R42 ;  /* 0x0000002a2f75723e */ /* 0x000fe200000010ff */
[----:B------:R-:W-:Y:S01]  /*7a90*/  FFMA R50, R81, R83, R50 ;  /* 0x0000005351327223 */ /* 0x000fe20000000032 */
[----:B------:R-:W-:Y:S01]  /*7aa0*/  SHF.L.U32 R83, R145, 0x10, RZ ;  /* 0x0000001091537819 */ /* 0x000fe200000006ff */
[----:B------:R-:W-:Y:S01]  /*7ab0*/  FFMA R55, R81, R2, R55 ;  /* 0x0000000251377223 */ /* 0x000fe20000000037 */
[----:B------:R-:W-:Y:S01]  /*7ac0*/  LOP3.LUT R2, R138, 0xffff0000, RZ, 0xc0, !PT ;  /* 0xffff00008a027812 */ /* 0x000fe200078ec0ff */
[C---:B------:R-:W-:Y:S01]  /*7ad0*/  FMUL R52, R78.reuse, R56 ;  /* 0x000000384e347220 */ /* 0x040fe20000400000 */
[----:B------:R-:W-:Y:S01]  /*7ae0*/  F2FP.BF16.F32.PACK_AB R118, R45, R44 ;  /* 0x0000002c2d76723e */ /* 0x000fe200000010ff */
[C---:B------:R-:W-:Y:S01]  /*7af0*/  FMUL R53, R78.reuse, R57 ;  /* 0x000000394e357220 */ /* 0x040fe20000400000 */
[C---:B------:R-:W-:Y:S01]  /*7b00*/  FMUL R54, R78.reuse, R58 ;  /* 0x0000003a4e367220 */ /* 0x040fe20000400000 */
[----:B------:R-:W-:Y:S01]  /*7b10*/  FFMA R52, R81, R0, R52 ;  /* 0x0000000051347223 */ /* 0x000fe20000000034 */
[----:B------:R-:W-:Y:S01]  /*7b20*/  LOP3.LUT R0, R139, 0xffff0000, RZ, 0xc0, !PT ;  /* 0xffff00008b007812 */ /* 0x000fe200078ec0ff */
[C---:B------:R-:W-:Y:S01]  /*7b30*/  FFMA R53, R81.reuse, R2, R53 ;  /* 0x0000000251357223 */ /* 0x040fe20000000035 */
[----:B------:R-:W-:Y:S01]  /*7b40*/  FFMA R54, R81, R3, R54 ;  /* 0x0000000351367223 */ /* 0x000fe20000000036 */
[----:B------:R-:W-:Y:S01]  /*7b50*/  FMUL R59, R78, R59 ;  /* 0x0000003b4e3b7220 */ /* 0x000fe20000400000 */
[----:B------:R-:W-:Y:S01]  /*7b60*/  SHF.L.U32 R3, R144, 0x10, RZ ;  /* 0x0000001090037819 */ /* 0x000fe200000006ff */
[----:B------:R-:W-:Y:S01]  /*7b70*/  FMUL R56, R78, R60 ;  /* 0x0000003c4e387220 */ /* 0x000fe20000400000 */
[----:B------:R-:W-:Y:S01]  /*7b80*/  LOP3.LUT R2, R144, 0xffff0000, RZ, 0xc0, !PT ;  /* 0xffff000090027812 */ /* 0x000fe200078ec0ff */
[C---:B------:R-:W-:Y:S01]  /*7b90*/  FMUL R57, R78.reuse, R61 ;  /* 0x0000003d4e397220 */ /* 0x040fe20000400000 */
[----:B------:R-:W-:Y:S01]  /*7ba0*/  F2FP.BF16.F32.PACK_AB R119, R51, R46 ;  /* 0x0000002e3377723e */ /* 0x000fe200000010ff */
[C---:B------:R-:W-:Y:S01]  /*7bb0*/  FMUL R58, R78.reuse, R62 ;  /* 0x0000003e4e3a7220 */ /* 0x040fe20000400000 */
[C---:B------:R-:W-:Y:S01]  /*7bc0*/  FFMA R59, R81.reuse, R0, R59 ;  /* 0x00000000513b7223 */ /* 0x040fe2000000003b */
[----:B------:R-:W-:Y:S01]  /*7bd0*/  FFMA R56, R81, R3, R56 ;  /* 0x0000000351387223 */ /* 0x000fe20000000038 */
[----:B------:R-:W-:Y:S01]  /*7be0*/  LOP3.LUT R0, R145, 0xffff0000, RZ, 0xc0, !PT ;  /* 0xffff000091007812 */ /* 0x000fe200078ec0ff */
[----:B------:R2:W-:Y:S01]  /*7bf0*/  STS.128 [R176+0x4400], R116 ;  /* 0x00440074b0007388 */ /* 0x0005e20000000c00 */
[C---:B------:R-:W-:Y:S01]  /*7c00*/  FFMA R57, R81.reuse, R2, R57 ;  /* 0x0000000251397223 */ /* 0x040fe20000000039 */
[----:B------:R-:W-:Y:S01]  /*7c10*/  FMUL R63, R78, R63 ;  /* 0x0000003f4e3f7220 */ /* 0x000fe20000400000 */
[----:B------:R-:W-:Y:S01]  /*7c20*/  SHF.L.U32 R3, R146, 0x10, RZ ;  /* 0x0000001092037819 */ /* 0x000fe200000006ff */
[----:B------:R-:W-:Y:S01]  /*7c30*/  FFMA R58, R81, R83, R58 ;  /* 0x00000053513a7223 */ /* 0x000fe2000000003a */
[----:B------:R-:W-:Y:S01]  /*7c40*/  FMUL R60, R78, R64 ;  /* 0x000000404e3c7220 */ /* 0x000fe20000400000 */
[----:B------:R-:W-:Y:S01]  /*7c50*/  LOP3.LUT R2, R146, 0xffff0000, RZ, 0xc0, !PT ;  /* 0xffff000092027812 */ /* 0x000fe200078ec0ff */
[C---:B------:R-:W-:Y:S01]  /*7c60*/  FMUL R61, R78.reuse, R65 ;  /* 0x000000414e3d7220 */ /* 0x040fe20000400000 */
[----:B------:R-:W-:Y:S01]  /*7c70*/  SHF.L.U32 R83, R147, 0x10, RZ ;  /* 0x0000001093537819 */ /* 0x000fe200000006ff */
[C---:B------:R-:W-:Y:S01]  /*7c80*/  FMUL R62, R78.reuse, R66 ;  /* 0x000000424e3e7220 */ /* 0x040fe20000400000 */
[----:B------:R-:W-:Y:S01]  /*7c90*/  FFMA R63, R81, R0, R63 ;  /* 0x00000000513f7223 */ /* 0x000fe2000000003f */
[----:B------:R-:W-:Y:S01]  /*7ca0*/  FMUL R67, R78, R67 ;  /* 0x000000434e437220 */ /* 0x000fe20000400000 */
[----:B----4-:R-:W-:Y:S01]  /*7cb0*/  F2FP.BF16.F32.PACK_AB R124, R49, R48 ;  /* 0x00000030317c723e */ /* 0x010fe200000010ff */
[----:B------:R-:W-:Y:S01]  /*7cc0*/  FFMA R60, R81, R3, R60 ;  /* 0x00000003513c7223 */ /* 0x000fe2000000003c */
[----:B------:R-:W-:Y:S01]  /*7cd0*/  F2FP.BF16.F32.PACK_AB R125, R55, R50 ;  /* 0x00000032377d723e */ /* 0x000fe200000010ff */
[----:B------:R-:W-:Y:S01]  /*7ce0*/  FFMA R61, R81, R2, R61 ;  /* 0x00000002513d7223 */ /* 0x000fe2000000003d */
[----:B------:R-:W-:Y:S01]  /*7cf0*/  F2FP.BF16.F32.PACK_AB R126, R53, R52 ;  /* 0x00000034357e723e */ /* 0x000fe200000010ff */
[----:B------:R-:W-:Y:S01]  /*7d00*/  FFMA R62, R81, R83, R62 ;  /* 0x00000053513e7223 */ /* 0x000fe2000000003e */
[----:B------:R-:W-:Y:S01]  /*7d10*/  F2FP.BF16.F32.PACK_AB R127, R59, R54 ;  /* 0x000000363b7f723e */ /* 0x000fe200000010ff */
[----:B------:R-:W-:Y:S01]  /*7d20*/  FFMA R67, R81, R82, R67 ;  /* 0x0000005251437223 */ /* 0x000fe20000000043 */
[----:B-1----:R-:W-:Y:S02]  /*7d30*/  F2FP.BF16.F32.PACK_AB R132, R57, R56 ;  /* 0x000000383984723e */ /* 0x002fe400000010ff */
[----:B------:R-:W-:Y:S01]  /*7d40*/  F2FP.BF16.F32.PACK_AB R133, R63, R58 ;  /* 0x0000003a3f85723e */ /* 0x000fe200000010ff */
[----:B------:R2:W-:Y:S01]  /*7d50*/  STS.128 [R175+0x4400], R124 ;  /* 0x0044007caf007388 */ /* 0x0005e20000000c00 */
[----:B------:R-:W-:Y:S02]  /*7d60*/  F2FP.BF16.F32.PACK_AB R134, R61, R60 ;  /* 0x0000003c3d86723e */ /* 0x000fe400000010ff */
[----:B------:R-:W-:Y:S02]  /*7d70*/  F2FP.BF16.F32.PACK_AB R135, R67, R62 ;  /* 0x0000003e4387723e */ /* 0x000fe400000010ff */
[----:B------:R-:W-:Y:S02]  /*7d80*/  LEA R0, R101, UR48, 0x3 ;  /* 0x0000003065007c11 */ /* 0x000fe4000f8e18ff */
[----:B------:R-:W-:Y:S01]  /*7d90*/  @P6 SHF.L.U32 R3, R167, 0x1f, RZ ;  /* 0x0000001fa7036819 */ /* 0x000fe200000006ff */
[----:B------:R2:W-:Y:S01]  /*7da0*/  STS.128 [R174+0x4400], R132 ;  /* 0x00440084ae007388 */ /* 0x0005e20000000c00 */
[----:B------:R-:W-:Y:S01]  /*7db0*/  @!PT LDS RZ, [RZ] ;  /* 0x00000000fffff984 */ /* 0x000fe20000000800 */
[----:B------:R-:W-:Y:S01]  /*7dc0*/  @!PT LDS RZ, [RZ] ;  /* 0x00000000fffff984 */ /* 0x000fe20000000800 */
[----:B------:R-:W-:Y:S01]  /*7dd0*/  @!PT LDS RZ, [RZ] ;  /* 0x00000000fffff984 */ /* 0x000fe20000000800 */
[----:B------:R-:W-:Y:S01]  /*7de0*/  @!PT LDS RZ, [RZ] ;  /* 0x00000000fffff984 */ /* 0x000fe20000000800 */
[----:B------:R1:W-:Y:S07]  /*7df0*/  MEMBAR.ALL.CTA ;  /* 0x0000000000007992 */ /* 0x0003ee0000008000 */
[----:B-1----:R-:W1:Y:S02]  /*7e00*/  FENCE.VIEW.ASYNC.S ;  /* 0x00000000000073c6 */ /* 0x002e640000000000 */
[----:B-1----:R-:W-:Y:S06]  /*7e10*/  BAR.SYNC.DEFER_BLOCKING 0x1, 0x80 ;  /* 0x0042000000007b1d */ /* 0x002fec0000010000 */
[----:B------:R-:W-:Y:S05]  /*7e20*/  @P0 BRA `(.L_x_104) ;  /* 0x0000000000240947 */ /* 0x000fea0003800000 */
[----:B------:R-:W-:Y:S02]  /*7e30*/  UIADD3 UR8, UP0, UPT, UR52, 0x680, URZ ;  /* 0x0000068034087890 */ /* 0x000fe4000ff1e0ff */
[----:B------:R-:W-:Y:S02]  /*7e40*/  UIADD3 UR5, UPT, UPT, UR41, 0x40, URZ ;  /* 0x0000004029057890 */ /* 0x000fe4000fffe0ff */
[----:B------:R-:W-:Y:S02]  /*7e50*/  UIADD3 UR4, UPT, UPT, UR48, 0x4400, URZ ;  /* 0x0000440030047890 */ /* 0x000fe4000fffe0ff */
[----:B------:R-:W-:Y:S01]  /*7e60*/  UIADD3.X UR9, UPT, UPT, URZ, UR53, URZ, UP0, !UPT ;  /* 0x00000035ff097290 */ /* 0x000fe200087fe4ff */
[----:B------:R-:W-:Y:S01]  /*7e70*/  UMOV UR6, UR42 ;  /* 0x0000002a00067c82 */ /* 0x000fe20008000000 */
[----:B------:R-:W-:Y:S07]  /*7e80*/  UMOV UR7, UR36 ;  /* 0x0000002400077c82 */ /* 0x000fee0008000000 */
[----:B------:R1:W-:Y:S01]  /*7e90*/  UTMASTG.3D [UR4], [UR8] ;  /* 0x00000004080073b5 */ /* 0x0003e20008010000 */
[----:B------:R0:W-:Y:S01]  /*7ea0*/  UTMACMDFLUSH ;  /* 0x00000000000079b7 */ /* 0x0001e20000000000 */
[----:B-1----:R-:W-:Y:S04]  /*7eb0*/  DEPBAR.LE SB0, 0x1 ;  /* 0x000080400000791a */ /* 0x002fe80000000000 */
.L_x_104:
[----:B------:R-:W-:Y:S05]  /*7ec0*/  BSYNC.RECONVERGENT B0 ;  /* 0x0000000000007941 */ /* 0x000fea0003800200 */
.L_x_103:
[----:B------:R-:W-:Y:S01]  /*7ed0*/  BAR.SYNC.DEFER_BLOCKING 0x1, 0x80 ;  /* 0x0042000000007b1d */ /* 0x000fe20000010000 */
[----:B------:R-:W-:Y:S04]  /*7ee0*/  UIADD3 UR40, UPT, UPT, UR51, 0x1, URZ ;  /* 0x0000000133287890 */ /* 0x000fe8000fffe0ff */
[----:B------:R-:W-:Y:S04]  /*7ef0*/  UISETP.NE.AND UP0, UPT, UR40, 0x4, UPT ;  /* 0x000000042800788c */ /* 0x000fe8000bf05270 */
[----:B------:R-:W-:Y:S01]  /*7f00*/  USEL UR40, UR40, URZ, UP0 ;  /* 0x000000ff28287287 */ /* 0x000fe20008000000 */
[----:B------:R1:W-:Y:S01]  /*7f10*/  @P6 SYNCS.ARRIVE.TRANS64.RED.A1T0 RZ, [R85+URZ], RZ ;  /* 0x000000ff55ff69a7 */ /* 0x0003e200081004ff */
[----:B------:R-:W-:Y:S01]  /*7f20*/  BSSY B1, `(.L_x_105) ;  /* 0x0000020000017945 */ /* 0x000fe20003800000 */
[----:B------:R-:W4:Y:S02]  /*7f30*/  @P6 SYNCS.PHASECHK.TRANS64.TRYWAIT P0, [R0+URZ+0x20], R3 ;  /* 0x00002003000065a7 */ /* 0x000f2400080011ff */
[----:B----4-:R-:W-:Y:S01]  /*7f40*/  @P6 SEL R103, RZ, 0x1, !P0 ;  /* 0x00000001ff676807 */ /* 0x010fe20004000000 */
[----:B-1----:R-:W-:Y:S06]  /*7f50*/  @!P6 BRA `(.L_x_106) ;  /* 0x000000000070e947 */ /* 0x002fec0003800000 */
        /* <DEDUP_REMOVED lines=9> */
[----:B------:R-:W-:Y:S04]  /*7ff0*/  SHF.L.U32 R7, R167, 0x1f, RZ ;  /* 0x0000001fa7077819 */ /* 0x000fe800000006ff */
[----:B------:R-:W1:Y:S02]  /*8000*/  SYNCS.PHASECHK.TRANS64.TRYWAIT P0, [R0+URZ+0x20], R7 ;  /* 0x00002007000075a7 */ /* 0x000e6400080011ff */
[----:B-1----:R-:W-:Y:S05]  /*8010*/  @!P0 BRA `(.L_x_109) ;  /* 0x0000003000e88947 */ /* 0x002fea0003800000 */
.L_x_108:
[----:B------:R-:W-:Y:S05]  /*8020*/  BSYNC B0 ;  /* 0x0000000000007941 */ /* 0x000fea0003800000 */
.L_x_107:
[----:B------:R-:W-:Y:S01]  /*8030*/  ISETP.NE.AND P0, PT, R109, RZ, PT ;  /* 0x000000ff6d00720c */ /* 0x000fe20003f05270 */
[----:B------:R-:W-:Y:S11]  /*8040*/  VIADD R101, R101, 0x1 ;  /* 0x0000000165657836 */ /* 0x000ff60000000000 */
[----:B------:R-:W-:Y:S01]  /*8050*/  @!UPT UIADD3 URZ, UPT, UPT, URZ, URZ, URZ ;  /* 0x000000fffffff290 */ /* 0x000fe2000fffe0ff */
[----:B------:R4:W2:Y:S01]  /*8060*/  @P0 LDS.128 R88, [R4+UR48+0x400] ;  /* 0x0004003004580984 */ /* 0x0008a20008000c00 */
[--C-:B-1----:R-:W-:Y:S01]  /*8070*/  @P0 IMAD.IADD R7, R102, 0x1, R3.reuse ;  /* 0x0000000166070824 */ /* 0x102fe200078e0203 */
[C---:B------:R-:W-:Y:S01]  /*8080*/  @P0 IADD3 R0, PT, PT, R108.reuse, R5, RZ ;  /* 0x000000056c000210 */ /* 0x040fe20007ffe0ff */
[C---:B------:R-:W-:Y:S01]  /*8090*/  @P0 IMAD.IADD R6, R108.reuse, 0x1, R3 ;  /* 0x000000016c060824 */ /* 0x040fe200078e0203 */
[----:B------:R4:W1:Y:S02]  /*80a0*/  @P0 LDS.128 R96, [R2+0x400] ;  /* 0x0004000002600984 */ /* 0x0008640000000c00 */
[----:B------:R-:W-:Y:S02]  /*80b0*/  @P0 IADD3 R8, PT, PT, R108, R7, RZ ;  /* 0x000000076c080210 */ /* 0x000fe40007ffe0ff */
[----:B------:R4:W1:Y:S04]  /*80c0*/  @P0 LDS.128 R104, [R5+0x400] ;  /* 0x0004000005680984 */ /* 0x0008680000000c00 */
[----:B------:R4:W1:Y:S04]  /*80d0*/  @P0 LDS.128 R112, [R0+0x400] ;  /* 0x0004000000700984 */ /* 0x0008680000000c00 */
[----:B------:R4:W1:Y:S04]  /*80e0*/  @P0 LDS.128 R120, [R3+0x400] ;  /* 0x0004000003780984 */ /* 0x0008680000000c00 */
[----:B------:R4:W1:Y:S04]  /*80f0*/  @P0 LDS.128 R128, [R6+0x400] ;  /* 0x0004000006800984 */ /* 0x0008680000000c00 */
[----:B------:R4:W1:Y:S04]  /*8100*/  @P0 LDS.128 R136, [R7+0x400] ;  /* 0x0004000007880984 */ /* 0x0008680000000c00 */
[----:B------:R4:W1:Y:S02]  /*8110*/  @P0 LDS.128 R144, [R8+0x400] ;  /* 0x0004000008900984 */ /* 0x0008640000000c00 */
.L_x_106:
[----:B------:R-:W-:Y:S05]  /*8120*/  BSYNC B1 ;  /* 0x0000000000017941 */ /* 0x000fea0003800000 */
.L_x_105:
        /* <DEDUP_REMOVED lines=21> */
.L_x_110:
[----:B------:R-:W-:Y:S01]  /*8280*/  ISETP.NE.AND P6, PT, R179, RZ, PT ;  /* 0x000000ffb300720c */ /* 0x000fe20003fc5270 */
[----:B------:R-:W-:Y:S05]  /*8290*/  WARPSYNC.ALL ;  /* 0x0000000000007948 */ /* 0x000fea0003800000 */
[----:B------:R-:W-:Y:S01]  /*82a0*/  R2UR UR4, R80 ;  /* 0x00000000500472ca */ /* 0x000fe200000e0000 */
[----:B------:R-:W-:Y:S01]  /*82b0*/  BSSY.RECONVERGENT B0, `(.L_x_111) ;  /* 0x0000103000007945 */ /* 0x000fe20003800200 */
[----:B------:R-:W-:Y:S02]  /*82c0*/  MOV R3, UR40 ;  /* 0x0000002800037c02 */ /* 0x000fe40008000f00 */
[----:B------:R-:W-:Y:S02]  /*82d0*/  MOV R84, UR37 ;  /* 0x0000002500547c02 */ /* 0x000fe40008000f00 */
[C---:B--2---:R-:W-:Y:S02]  /*82e0*/  SHF.L.U32 R82, R88.reuse, 0x10, RZ ;  /* 0x0000001058527819 */ /* 0x044fe400000006ff */
[----:B------:R-:W-:Y:S02]  /*82f0*/  @P6 LEA R3, R3, UR48, 0x3 ;  /* 0x0000003003036c11 */ /* 0x000fe4000f8e18ff */
[----:B------:R-:W-:Y:S02]  /*8300*/  LOP3.LUT R83, R88, 0xffff0000, RZ, 0xc0, !PT ;  /* 0xffff000058537812 */ /* 0x000fe400078ec0ff */
[----:B------:R-:W-:Y:S01]  /*8310*/  @P6 IADD3 R3, PT, PT, R3, 0x40, RZ ;  /* 0x0000004003036810 */ /* 0x000fe20007ffe0ff */
[----:B------:R-:W2:Y:S01]  /*8320*/  LDTM.x64 R4, tmem[UR4+0x80] ;  /* 0x00008004000479ee */ /* 0x000ea20008340000 */
[----:B------:R-:W-:Y:S02]  /*8330*/  ISETP.NE.AND P0, PT, R170, RZ, PT ;  /* 0x000000ffaa00720c */ /* 0x000fe40003f05270 */
[----:B------:R-:W-:Y:S01]  /*8340*/  @P6 PRMT R84, R84, 0x654, R3 ;  /* 0x0000065454546816 */ /* 0x000fe20000000003 */
[C---:B--2---:R-:W-:Y:S01]  /*8350*/  FMUL R0, R78.reuse, R4 ;  /* 0x000000044e007220 */ /* 0x044fe20000400000 */
[C---:B------:R-:W-:Y:S01]  /*8360*/  FMUL R3, R78.reuse, R6 ;  /* 0x000000064e037220 */ /* 0x040fe20000400000 */
        /* <DEDUP_REMOVED lines=38> */
[C---:B------:R-:W-:Y:S01]  /*85d0*/  FFMA R0, R81.reuse, R82, R0 ;  /* 0x0000005251007223 */ /* 0x040fe20000000000 */
[----:B------:R-:W-:Y:S01]  /*85e0*/  FFMA R2, R81, R83, R2 ;  /* 0x0000005351027223 */ /* 0x000fe20000000002 */
[C---:B------:R-:W-:Y:S01]  /*85f0*/  FMUL R45, R78.reuse, R49 ;  /* 0x000000314e2d7220 */ /* 0x040fe20000400000 */
[C---:B------:R-:W-:Y:S01]  /*8600*/  FMUL R58, R78.reuse, R62 ;  /* 0x0000003e4e3a7220 */ /* 0x040fe20000400000 */
[C---:B------:R-:W-:Y:S01]  /*8610*/  FMUL R60, R78.reuse, R64 ;  /* 0x000000404e3c7220 */ /* 0x040fe20000400000 */
[C---:B------:R-:W-:Y:S01]  /*8620*/  SHF.L.U32 R64, R89.reuse, 0x10, RZ ;  /* 0x0000001059407819 */ /* 0x040fe200000006ff */
[----:B------:R-:W-:Y:S01]  /*8630*/  FMUL R49, R78, R53 ;  /* 0x000000354e317220 */ /* 0x000fe20000400000 */
[----:B------:R-:W-:Y:S01]  /*8640*/  F2FP.BF16.F32.PACK_AB R92, R2, R0 ;  /* 0x00000000025c723e */ /* 0x000fe200000010ff */
[C---:B------:R-:W-:Y:S01]  /*8650*/  FMUL R62, R78.reuse, R66 ;  /* 0x000000424e3e7220 */ /* 0x040fe20000400000 */
[----:B------:R-:W-:Y:S01]  /*8660*/  LOP3.LUT R66, R89, 0xffff0000, RZ, 0xc0, !PT ;  /* 0xffff000059427812 */ /* 0x000fe200078ec0ff */
[C---:B------:R-:W-:Y:S01]  /*8670*/  FMUL R53, R78.reuse, R57 ;  /* 0x000000394e357220 */ /* 0x040fe20000400000 */
[----:B------:R-:W-:Y:S01]  /*8680*/  LOP3.LUT R0, R91, 0xffff0000, RZ, 0xc0, !PT ;  /* 0xffff00005b007812 */ /* 0x000fe200078ec0ff */
[----:B------:R-:W-:Y:S01]  /*8690*/  FMUL R7, R78, R7 ;  /* 0x000000074e077220 */ /* 0x000fe20000400000 */
[----:B-1----:R-:W-:Y:S01]  /*86a0*/  LOP3.LUT R2, R96, 0xffff0000, RZ, 0xc0, !PT ;  /* 0xffff000060027812 */ /* 0x002fe200078ec0ff */
[C---:B------:R-:W-:Y:S01]  /*86b0*/  FMUL R57, R78.reuse, R61 ;  /* 0x0000003d4e397220 */ /* 0x040fe20000400000 */
[----:B------:R-:W-:Y:S01]  /*86c0*/  FMUL R61, R78, R65 ;  /* 0x000000414e3d7220 */ /* 0x000fe20000400000 */
[C---:B------:R-:W-:Y:S01]  /*86d0*/  SHF.L.U32 R65, R90.reuse, 0x10, RZ ;  /* 0x000000105a417819 */ /* 0x040fe200000006ff */
[C---:B------:R-:W-:Y:S01]  /*86e0*/  FFMA R3, R81.reuse, R64, R3 ;  /* 0x0000004051037223 */ /* 0x040fe20000000003 */
[----:B------:R-:W-:Y:S01]  /*86f0*/  LOP3.LUT R64, R90, 0xffff0000, RZ, 0xc0, !PT ;  /* 0xffff00005a407812 */ /* 0x000fe200078ec0ff */
[C---:B------:R-:W-:Y:S01]  /*8700*/  FFMA R7, R81.reuse, R66, R7 ;  /* 0x0000004251077223 */ /* 0x040fe20000000007 */
[C---:B------:R-:W-:Y:S01]  /*8710*/  FMUL R11, R78.reuse, R11 ;  /* 0x0000000b4e0b7220 */ /* 0x040fe20000400000 */
[----:B------:R-:W-:Y:S01]  /*8720*/  FFMA R4, R81, R65, R4 ;  /* 0x0000004151047223 */ /* 0x000fe20000000004 */
[----:B------:R-:W-:Y:S01]  /*8730*/  SHF.L.U32 R65, R91, 0x10, RZ ;  /* 0x000000105b417819 */ /* 0x000fe200000006ff */
[----:B------:R-:W-:Y:S01]  /*8740*/  FFMA R5, R81, R64, R5 ;  /* 0x0000004051057223 */ /* 0x000fe20000000005 */
[----:B------:R-:W-:Y:S01]  /*8750*/  F2FP.BF16.F32.PACK_AB R93, R7, R3 ;  /* 0x00000003075d723e */ /* 0x000fe200000010ff */
[----:B------:R-:W-:Y:S01]  /*8760*/  FMUL R15, R78, R15 ;  /* 0x0000000f4e0f7220 */ /* 0x000fe20000400000 */
[----:B------:R-:W-:Y:S01]  /*8770*/  SHF.L.U32 R3, R96, 0x10, RZ ;  /* 0x0000001060037819 */ /* 0x000fe200000006ff */
[----:B------:R-:W-:Y:S01]  /*8780*/  FFMA R6, R81, R65, R6 ;  /* 0x0000004151067223 */ /* 0x000fe20000000006 */
[----:B------:R-:W-:Y:S01]  /*8790*/  F2FP.BF16.F32.PACK_AB R94, R5, R4 ;  /* 0x00000004055e723e */ /* 0x000fe200000010ff */
[----:B------:R-:W-:Y:S01]  /*87a0*/  FFMA R11, R81, R0, R11 ;  /* 0x00000000510b7223 */ /* 0x000fe2000000000b */
[----:B------:R-:W-:Y:S01]  /*87b0*/  SHF.L.U32 R0, R97, 0x10, RZ ;  /* 0x0000001061007819 */ /* 0x000fe200000006ff */
[C---:B------:R-:W-:Y:S01]  /*87c0*/  FFMA R8, R81.reuse, R3, R8 ;  /* 0x0000000351087223 */ /* 0x040fe20000000008 */
[C---:B------:R-:W-:Y:S01]  /*87d0*/  SHF.L.U32 R3, R98.reuse, 0x10, RZ ;  /* 0x0000001062037819 */ /* 0x040fe200000006ff */
[----:B------:R-:W-:Y:S01]  /*87e0*/  FFMA R9, R81, R2, R9 ;  /* 0x0000000251097223 */ /* 0x000fe20000000009 */
[----:B------:R-:W-:Y:S01]  /*87f0*/  LOP3.LUT R2, R97, 0xffff0000, RZ, 0xc0, !PT ;  /* 0xffff000061027812 */ /* 0x000fe200078ec0ff */
[C---:B------:R-:W-:Y:S01]  /*8800*/  FFMA R10, R81.reuse, R0, R10 ;  /* 0x00000000510a7223 */ /* 0x040fe2000000000a */
[----:B------:R-:W-:Y:S01]  /*8810*/  LOP3.LUT R0, R98, 0xffff0000, RZ, 0xc0, !PT ;  /* 0xffff000062007812 */ /* 0x000fe200078ec0ff */
[----:B------:R-:W-:Y:S01]  /*8820*/  FMUL R19, R78, R19 ;  /* 0x000000134e137220 */ /* 0x000fe20000400000 */
[C---:B------:R-:W-:Y:S01]  /*8830*/  SHF.L.U32 R5, R104.reuse, 0x10, RZ ;  /* 0x0000001068057819 */ /* 0x040fe200000006ff */
[----:B------:R-:W-:Y:S01]  /*8840*/  FFMA R15, R81, R2, R15 ;  /* 0x00000002510f7223 */ /* 0x000fe2000000000f */
[----:B------:R-:W-:Y:S01]  /*8850*/  LOP3.LUT R2, R99, 0xffff0000, RZ, 0xc0, !PT ;  /* 0xffff000063027812 */ /* 0x000fe200078ec0ff */
[----:B------:R-:W-:Y:S01]  /*8860*/  FFMA R12, R81, R3, R12 ;  /* 0x00000003510c7223 */ /* 0x000fe2000000000c */
[----:B------:R-:W-:Y:S01]  /*8870*/  SHF.L.U32 R3, R99, 0x10, RZ ;  /* 0x0000001063037819 */ /* 0x000fe200000006ff */
[----:B------:R-:W-:Y:S01]  /*8880*/  FFMA R13, R81, R0, R13 ;  /* 0x00000000510d7223 */ /* 0x000fe2000000000d */
[----:B------:R-:W-:Y:S01]  /*8890*/  LOP3.LUT R0, R104, 0xffff0000, RZ, 0xc0, !PT ;  /* 0xffff000068007812 */ /* 0x000fe200078ec0ff */
[----:B------:R-:W-:Y:S01]  /*88a0*/  FMUL R23, R78, R23 ;  /* 0x000000174e177220 */ /* 0x000fe20000400000 */
[----:B------:R-:W-:Y:S01]  /*88b0*/  LOP3.LUT R4, R107, 0xffff0000, RZ, 0xc0, !PT ;  /* 0xffff00006b047812 */ /* 0x000fe200078ec0ff */
[C---:B------:R-:W-:Y:S01]  /*88c0*/  FFMA R14, R81.reuse, R3, R14 ;  /* 0x00000003510e7223 */ /* 0x040fe2000000000e */
[C---:B------:R-:W-:Y:S01]  /*88d0*/  SHF.L.U32 R3, R106.reuse, 0x10, RZ ;  /* 0x000000106a037819 */ /* 0x040fe200000006ff */
[----:B------:R-:W-:Y:S01]  /*88e0*/  FFMA R19, R81, R2, R19 ;  /* 0x0000000251137223 */ /* 0x000fe20000000013 */
[----:B------:R-:W-:Y:S01]  /*88f0*/  SHF.L.U32 R2, R105, 0x10, RZ ;  /* 0x0000001069027819 */ /* 0x000fe200000006ff */
[----:B------:R-:W-:Y:S01]  /*8900*/  FFMA R16, R81, R5, R16 ;  /* 0x0000000551107223 */ /* 0x000fe20000000010 */
[----:B------:R-:W-:Y:S01]  /*8910*/  SHF.L.U32 R5, R107, 0x10, RZ ;  /* 0x000000106b057819 */ /* 0x000fe200000006ff */
[----:B------:R-:W-:Y:S01]  /*8920*/  FFMA R17, R81, R0, R17 ;  /* 0x0000000051117223 */ /* 0x000fe20000000011 */
[----:B------:R-:W-:Y:S01]  /*8930*/  LOP3.LUT R0, R105, 0xffff0000, RZ, 0xc0, !PT ;  /* 0xffff000069007812 */ /* 0x000fe200078ec0ff */
[----:B------:R-:W-:Y:S01]  /*8940*/  FFMA R18, R81, R2, R18 ;  /* 0x0000000251127223 */ /* 0x000fe20000000012 */
[----:B------:R-:W-:Y:S01]  /*8950*/  LOP3.LUT R2, R106, 0xffff0000, RZ, 0xc0, !PT ;  /* 0xffff00006a027812 */ /* 0x000fe200078ec0ff */
[----:B------:R-:W-:Y:S01]  /*8960*/  FMUL R27, R78, R27 ;  /* 0x0000001b4e1b7220 */ /* 0x000fe20000400000 */
[----:B------:R-:W-:Y:S01]  /*8970*/  F2FP.BF16.F32.PACK_AB R95, R11, R6 ;  /* 0x000000060b5f723e */ /* 0x000fe200000010ff */
[C---:B------:R-:W-:Y:S01]  /*8980*/  FFMA R23, R81.reuse, R0, R23 ;  /* 0x0000000051177223 */ /* 0x040fe20000000017 */
[----:B------:R-:W-:Y:S01]  /*8990*/  SHF.L.U32 R0, R112, 0x10, RZ ;  /* 0x0000001070007819 */ /* 0x000fe200000006ff */
[C---:B------:R-:W-:Y:S01]  /*89a0*/  FFMA R20, R81.reuse, R3, R20 ;  /* 0x0000000351147223 */ /* 0x040fe20000000014 */
[----:B------:R-:W-:Y:S01]  /*89b0*/  SHF.L.U32 R3, R114, 0x10, RZ ;  /* 0x0000001072037819 */ /* 0x000fe200000006ff */
        /* <DEDUP_REMOVED lines=8> */
[----:B------:R-:W-:Y:S01]  /*8a40*/  FFMA R25, R81, R2, R25 ;  /* 0x0000000251197223 */ /* 0x000fe20000000019 */
[----:B------:R-:W-:Y:S01]  /*8a50*/  LOP3.LUT R2, R114, 0xffff0000, RZ, 0xc0, !PT ;  /* 0xffff000072027812 */ /* 0x000fe200078ec0ff */
[C---:B------:R-:W-:Y:S01]  /*8a60*/  FMUL R31, R78.reuse, R31 ;  /* 0x0000001f4e1f7220 */ /* 0x040fe20000400000 */
[----:B------:R-:W-:Y:S01]  /*8a70*/  F2FP.BF16.F32.PACK_AB R8, R9, R8 ;  /* 0x000000080908723e */ /* 0x000fe200000010ff */
[----:B------:R-:W-:Y:S01]  /*8a80*/  FFMA R26, R81, R0, R26 ;  /* 0x00000000511a7223 */ /* 0x000fe2000000001a */
[----:B------:R-:W-:Y:S01]  /*8a90*/  LOP3.LUT R0, R113, 0xffff0000, RZ, 0xc0, !PT ;  /* 0xffff000071007812 */ /* 0x000fe200078ec0ff */
[C---:B------:R-:W-:Y:S01]  /*8aa0*/  FMUL R35, R78.reuse, R35 ;  /* 0x000000234e237220 */ /* 0x040fe20000400000 */
[----:B------:R-:W-:Y:S01]  /*8ab0*/  F2FP.BF16.F32.PACK_AB R9, R15, R10 ;  /* 0x0000000a0f09723e */ /* 0x000fe200000010ff */
[----:B------:R-:W-:Y:S01]  /*8ac0*/  FMUL R39, R78, R39 ;  /* 0x000000274e277220 */ /* 0x000fe20000400000 */
[----:B------:R-:W-:Y:S01]  /*8ad0*/  F2FP.BF16.F32.PACK_AB R10, R13, R12 ;  /* 0x0000000c0d0a723e */ /* 0x000fe200000010ff */
[C---:B------:R-:W-:Y:S01]  /*8ae0*/  FFMA R31, R81.reuse, R0, R31 ;  /* 0x00000000511f7223 */ /* 0x040fe2000000001f */
[C---:B------:R-:W-:Y:S01]  /*8af0*/  SHF.L.U32 R0, R120.reuse, 0x10, RZ ;  /* 0x0000001078007819 */ /* 0x040fe200000006ff */
[----:B------:R-:W-:Y:S01]  /*8b00*/  FFMA R28, R81, R3, R28 ;  /* 0x00000003511c7223 */ /* 0x000fe2000000001c */
[----:B------:R-:W-:Y:S01]  /*8b10*/  SHF.L.U32 R3, R121, 0x10, RZ ;  /* 0x0000001079037819 */ /* 0x000fe200000006ff */
        /* <DEDUP_REMOVED lines=8> */
[----:B------:R-:W-:Y:S01]  /*8ba0*/  FFMA R33, R81, R2, R33 ;  /* 0x0000000251217223 */ /* 0x000fe20000000021 */
[----:B------:R-:W-:Y:S01]  /*8bb0*/  LOP3.LUT R2, R123, 0xffff0000, RZ, 0xc0, !PT ;  /* 0xffff00007b027812 */ /* 0x000fe200078ec0ff */
[C---:B------:R-:W-:Y:S01]  /*8bc0*/  FFMA R34, R81.reuse, R3, R34 ;  /* 0x0000000351227223 */ /* 0x040fe20000000022 */
[C---:B------:R-:W-:Y:S01]  /*8bd0*/  SHF.L.U32 R3, R122.reuse, 0x10, RZ ;  /* 0x000000107a037819 */ /* 0x040fe200000006ff */
[----:B------:R-:W-:Y:S01]  /*8be0*/  FFMA R39, R81, R0, R39 ;  /* 0x0000000051277223 */ /* 0x000fe20000000027 */
[----:B------:R-:W-:Y:S01]  /*8bf0*/  LOP3.LUT R0, R122, 0xffff0000, RZ, 0xc0, !PT ;  /* 0xffff00007a007812 */ /* 0x000fe200078ec0ff */
[----:B------:R-:W-:Y:S01]  /*8c00*/  FMUL R43, R78, R43 ;  /* 0x0000002b4e2b7220 */ /* 0x000fe20000400000 */
[----:B------:R-:W-:Y:S01]  /*8c10*/  F2FP.BF16.F32.PACK_AB R16, R17, R16 ;  /* 0x000000101110723e */ /* 0x000fe200000010ff */
[----:B------:R-:W-:Y:S01]  /*8c20*/  FFMA R36, R81, R3, R36 ;  /* 0x0000000351247223 */ /* 0x000fe20000000024 */
[----:B------:R-:W-:Y:S01]  /*8c30*/  SHF.L.U32 R3, R129, 0x10, RZ ;  /* 0x0000001081037819 */ /* 0x000fe200000006ff */
[C---:B------:R-:W-:Y:S01]  /*8c40*/  FFMA R37, R81.reuse, R0, R37 ;  /* 0x0000000051257223 */ /* 0x040fe20000000025 */
[C---:B------:R-:W-:Y:S01]  /*8c50*/  SHF.L.U32 R0, R128.reuse, 0x10, RZ ;  /* 0x0000001080007819 */ /* 0x040fe200000006ff */
[----:B------:R-:W-:Y:S01]  /*8c60*/  FFMA R38, R81, R5, R38 ;  /* 0x0000000551267223 */ /* 0x000fe20000000026 */
[----:B------:R-:W-:Y:S01]  /*8c70*/  F2FP.BF16.F32.PACK_AB R17, R23, R18 ;  /* 0x000000121711723e */ /* 0x000fe200000010ff */
[----:B------:R1:W-:Y:S01]  /*8c80*/  STS.128 [R182+UR48+0x8400], R92 ;  /* 0x0084005cb6007988 */ /* 0x0003e20008000c30 */
[----:B------:R-:W-:Y:S01]  /*8c90*/  SHF.L.U32 R5, R131, 0x10, RZ ;  /* 0x0000001083057819 */ /* 0x000fe200000006ff */
[C---:B------:R-:W-:Y:S01]  /*8ca0*/  FFMA R43, R81.reuse, R2, R43 ;  /* 0x00000002512b7223 */ /* 0x040fe2000000002b */
[----:B------:R-:W-:Y:S01]  /*8cb0*/  LOP3.LUT R2, R128, 0xffff0000, RZ, 0xc0, !PT ;  /* 0xffff000080027812 */ /* 0x000fe200078ec0ff */
[----:B------:R-:W-:Y:S01]  /*8cc0*/  FFMA R40, R81, R0, R40 ;  /* 0x0000000051287223 */ /* 0x000fe20000000028 */
[----:B------:R-:W-:Y:S01]  /*8cd0*/  LOP3.LUT R0, R129, 0xffff0000, RZ, 0xc0, !PT ;  /* 0xffff000081007812 */ /* 0x000fe200078ec0ff */
[----:B------:R-:W-:Y:S01]  /*8ce0*/  FMUL R47, R78, R47 ;  /* 0x0000002f4e2f7220 */ /* 0x000fe20000400000 */
[----:B------:R-:W-:Y:S01]  /*8cf0*/  F2FP.BF16.F32.PACK_AB R18, R21, R20 ;  /* 0x000000141512723e */ /* 0x000fe200000010ff */
[C---:B------:R-:W-:Y:S01]  /*8d00*/  FFMA R41, R81.reuse, R2, R41 ;  /* 0x0000000251297223 */ /* 0x040fe20000000029 */
[C---:B------:R-:W-:Y:S01]  /*8d10*/  LOP3.LUT R2, R130.reuse, 0xffff0000, RZ, 0xc0, !PT ;  /* 0xffff000082027812 */ /* 0x040fe200078ec0ff */
[----:B------:R-:W-:Y:S01]  /*8d20*/  FFMA R42, R81, R3, R42 ;  /* 0x00000003512a7223 */ /* 0x000fe2000000002a */
[----:B------:R-:W-:Y:S01]  /*8d30*/  SHF.L.U32 R3, R130, 0x10, RZ ;  /* 0x0000001082037819 */ /* 0x000fe200000006ff */
[----:B------:R1:W-:Y:S01]  /*8d40*/  STS.128 [R181+0x8400], R8 ;  /* 0x00840008b5007388 */ /* 0x0003e20000000c00 */
[----:B------:R-:W-:Y:S01]  /*8d50*/  F2FP.BF16.F32.PACK_AB R19, R27, R22 ;  /* 0x000000161b13723e */ /* 0x000fe200000010ff */
[----:B------:R-:W-:Y:S01]  /*8d60*/  FFMA R47, R81, R0, R47 ;  /* 0x00000000512f7223 */ /* 0x000fe2000000002f */
[----:B------:R-:W-:Y:S01]  /*8d70*/  LOP3.LUT R0, R131, 0xffff0000, RZ, 0xc0, !PT ;  /* 0xffff000083007812 */ /* 0x000fe200078ec0ff */
[----:B------:R-:W-:Y:S01]  /*8d80*/  FMUL R51, R78, R51 ;  /* 0x000000334e337220 */ /* 0x000fe20000400000 */
[----:B------:R-:W-:Y:S01]  /*8d90*/  F2FP.BF16.F32.PACK_AB R24, R25, R24 ;  /* 0x000000181918723e */ /* 0x000fe200000010ff */
[C---:B------:R-:W-:Y:S01]  /*8da0*/  FFMA R44, R81.reuse, R3, R44 ;  /* 0x00000003512c7223 */ /* 0x040fe2000000002c */
[C---:B------:R-:W-:Y:S01]  /*8db0*/  SHF.L.U32 R3, R136.reuse, 0x10, RZ ;  /* 0x0000001088037819 */ /* 0x040fe200000006ff */
[----:B------:R-:W-:Y:S01]  /*8dc0*/  FFMA R45, R81, R2, R45 ;  /* 0x00000002512d7223 */ /* 0x000fe2000000002d */
[----:B------:R-:W-:Y:S01]  /*8dd0*/  F2FP.BF16.F32.PACK_AB R25, R31, R26 ;  /* 0x0000001a1f19723e */ /* 0x000fe200000010ff */
[----:B------:R-:W-:Y:S01]  /*8de0*/  FFMA R46, R81, R5, R46 ;  /* 0x00000005512e7223 */ /* 0x000fe2000000002e */
[----:B------:R-:W-:Y:S01]  /*8df0*/  SHF.L.U32 R5, R137, 0x10, RZ ;  /* 0x0000001089057819 */ /* 0x000fe200000006ff */
[----:B------:R1:W-:Y:S01]  /*8e00*/  STS.128 [R180+0x8400], R16 ;  /* 0x00840010b4007388 */ /* 0x0003e20000000c00 */
[----:B------:R-:W-:Y:S01]  /*8e10*/  F2FP.BF16.F32.PACK_AB R26, R29, R28 ;  /* 0x0000001c1d1a723e */ /* 0x000fe200000010ff */
[C---:B------:R-:W-:Y:S01]  /*8e20*/  FFMA R51, R81.reuse, R0, R51 ;  /* 0x0000000051337223 */ /* 0x040fe20000000033 */
[----:B------:R-:W-:Y:S01]  /*8e30*/  LOP3.LUT R0, R136, 0xffff0000, RZ, 0xc0, !PT ;  /* 0xffff000088007812 */ /* 0x000fe200078ec0ff */
[----:B------:R-:W-:Y:S01]  /*8e40*/  FFMA R48, R81, R3, R48 ;  /* 0x0000000351307223 */ /* 0x000fe20000000030 */
[----:B------:R-:W-:Y:S01]  /*8e50*/  F2FP.BF16.F32.PACK_AB R27, R35, R30 ;  /* 0x0000001e231b723e */ /* 0x000fe200000010ff */
[----:B------:R-:W-:Y:S01]  /*8e60*/  FMUL R55, R78, R55 ;  /* 0x000000374e377220 */ /* 0x000fe20000400000 */
[----:B------:R-:W-:Y:S01]  /*8e70*/  LOP3.LUT R2, R137, 0xffff0000, RZ, 0xc0, !PT ;  /* 0xffff000089027812 */ /* 0x000fe200078ec0ff */
[C---:B------:R-:W-:Y:S01]  /*8e80*/  FFMA R49, R81.reuse, R0, R49 ;  /* 0x0000000051317223 */ /* 0x040fe20000000031 */
[C---:B------:R-:W-:Y:S01]  /*8e90*/  SHF.L.U32 R0, R138.reuse, 0x10, RZ ;  /* 0x000000108a007819 */ /* 0x040fe200000006ff */
[----:B------:R-:W-:Y:S01]  /*8ea0*/  FFMA R50, R81, R5, R50 ;  /* 0x0000000551327223 */ /* 0x000fe20000000032 */
[----:B------:R-:W-:Y:S01]  /*8eb0*/  F2FP.BF16.F32.PACK_AB R32, R33, R32 ;  /* 0x000000202120723e */ /* 0x000fe200000010ff */
[----:B------:R1:W-:Y:S01]  /*8ec0*/  STS.128 [R178+0x8400], R24 ;  /* 0x00840018b2007388 */ /* 0x0003e20000000c00 */
[----:B------:R-:W-:Y:S01]  /*8ed0*/  F2FP.BF16.F32.PACK_AB R33, R39, R34 ;  /* 0x000000222721723e */ /* 0x000fe200000010ff */
[C---:B------:R-:W-:Y:S01]  /*8ee0*/  FFMA R55, R81.reuse, R2, R55 ;  /* 0x0000000251377223 */ /* 0x040fe20000000037 */
[----:B------:R-:W-:Y:S01]  /*8ef0*/  LOP3.LUT R2, R138, 0xffff0000, RZ, 0xc0, !PT ;  /* 0xffff00008a027812 */ /* 0x000fe200078ec0ff */
[----:B------:R-:W-:Y:S01]  /*8f00*/  FFMA R52, R81, R0, R52 ;  /* 0x0000000051347223 */ /* 0x000fe20000000034 */
[----:B------:R-:W-:Y:S01]  /*8f10*/  SHF.L.U32 R3, R139, 0x10, RZ ;  /* 0x000000108b037819 */ /* 0x000fe200000006ff */
[C---:B------:R-:W-:Y:S01]  /*8f20*/  FMUL R59, R78.reuse, R59 ;  /* 0x0000003b4e3b7220 */ /* 0x040fe20000400000 */
[----:B------:R-:W-:Y:S01]  /*8f30*/  F2FP.BF16.F32.PACK_AB R34, R37, R36 ;  /* 0x000000242522723e */ /* 0x000fe200000010ff */
[----:B------:R-:W-:Y:S01]  /*8f40*/  FFMA R53, R81, R2, R53 ;  /* 0x0000000251357223 */ /* 0x000fe20000000035 */
[----:B------:R-:W-:Y:S01]  /*8f50*/  F2FP.BF16.F32.PACK_AB R35, R43, R38 ;  /* 0x000000262b23723e */ /* 0x000fe200000010ff */
[----:B------:R-:W-:Y:S01]  /*8f60*/  FFMA R54, R81, R3, R54 ;  /* 0x0000000351367223 */ /* 0x000fe20000000036 */
[----:B------:R-:W-:Y:S01]  /*8f70*/  LOP3.LUT R0, R139, 0xffff0000, RZ, 0xc0, !PT ;  /* 0xffff00008b007812 */ /* 0x000fe200078ec0ff */
[----:B------:R-:W-:Y:S01]  /*8f80*/  FMUL R63, R78, R63 ;  /* 0x0000003f4e3f7220 */ /* 0x000fe20000400000 */
[----:B------:R-:W-:Y:S01]  /*8f90*/  F2FP.BF16.F32.PACK_AB R40, R41, R40 ;  /* 0x000000282928723e */ /* 0x000fe200000010ff */
[----:B------:R1:W-:Y:S01]  /*8fa0*/  STS.128 [R177+0x8400], R32 ;  /* 0x00840020b1007388 */ /* 0x0003e20000000c00 */
[C---:B------:R-:W-:Y:S01]  /*8fb0*/  SHF.L.U32 R3, R144.reuse, 0x10, RZ ;  /* 0x0000001090037819 */ /* 0x040fe200000006ff */
[----:B------:R-:W-:Y:S01]  /*8fc0*/  FFMA R59, R81, R0, R59 ;  /* 0x00000000513b7223 */ /* 0x000fe2000000003b */
[----:B------:R-:W-:Y:S01]  /*8fd0*/  LOP3.LUT R2, R144, 0xffff0000, RZ, 0xc0, !PT ;  /* 0xffff000090027812 */ /* 0x000fe200078ec0ff */
[----:B------:R-:W-:Y:S01]  /*8fe0*/  FMUL R67, R78, R67 ;  /* 0x000000434e437220 */ /* 0x000fe20000400000 */
[----:B------:R-:W-:Y:S01]  /*8ff0*/  F2FP.BF16.F32.PACK_AB R41, R47, R42 ;  /* 0x0000002a2f29723e */ /* 0x000fe200000010ff */
[----:B------:R-:W-:Y:S01]  /*9000*/  FFMA R56, R81, R3, R56 ;  /* 0x0000000351387223 */ /* 0x000fe20000000038 */
[----:B------:R-:W-:Y:S01]  /*9010*/  SHF.L.U32 R5, R145, 0x10, RZ ;  /* 0x0000001091057819 */ /* 0x000fe200000006ff */
[----:B------:R-:W-:Y:S01]  /*9020*/  FFMA R57, R81, R2, R57 ;  /* 0x0000000251397223 */ /* 0x000fe20000000039 */
[----:B------:R-:W-:Y:S02]  /*9030*/  F2FP.BF16.F32.PACK_AB R42, R45, R44 ;  /* 0x0000002c2d2a723e */ /* 0x000fe400000010ff */
[----:B------:R-:W-:Y:S01]  /*9040*/  F2FP.BF16.F32.PACK_AB R43, R51, R46 ;  /* 0x0000002e332b723e */ /* 0x000fe200000010ff */
[----:B------:R-:W-:Y:S01]  /*9050*/  FFMA R58, R81, R5, R58 ;  /* 0x00000005513a7223 */ /* 0x000fe2000000003a */
[----:B------:R-:W-:Y:S02]  /*9060*/  LOP3.LUT R0, R145, 0xffff0000, RZ, 0xc0, !PT ;  /* 0xffff000091007812 */ /* 0x000fe400078ec0ff */
[C---:B------:R-:W-:Y:S01]  /*9070*/  SHF.L.U32 R3, R146.reuse, 0x10, RZ ;  /* 0x0000001092037819 */ /* 0x040fe200000006ff */
[----:B------:R1:W-:Y:S01]  /*9080*/  STS.128 [R176+0x8400], R40 ;  /* 0x00840028b0007388 */ /* 0x0003e20000000c00 */
        /* <DEDUP_REMOVED lines=8> */
[----:B------:R-:W-:Y:S02]  /*9110*/  F2FP.BF16.F32.PACK_AB R49, R55, R50 ;  /* 0x000000323731723e */ /* 0x000fe400000010ff */
[----:B------:R-:W-:Y:S01]  /*9120*/  F2FP.BF16.F32.PACK_AB R50, R53, R52 ;  /* 0x000000343532723e */ /* 0x000fe200000010ff */
[----:B------:R-:W-:Y:S01]  /*9130*/  FFMA R67, R81, R4, R67 ;  /* 0x0000000451437223 */ /* 0x000fe20000000043 */
[----:B------:R-:W-:Y:S02]  /*9140*/  F2FP.BF16.F32.PACK_AB R51, R59, R54 ;  /* 0x000000363b33723e */ /* 0x000fe400000010ff */
[----:B------:R-:W-:Y:S02]  /*9150*/  F2FP.BF16.F32.PACK_AB R56, R57, R56 ;  /* 0x000000383938723e */ /* 0x000fe400000010ff */
        /* <DEDUP_REMOVED lines=23> */
[----:B--2---:R-:W-:Y:S04]  /*92d0*/  DEPBAR.LE SB0, 0x1 ;  /* 0x000080400000791a */ /* 0x004fe80000000000 */
.L_x_112:
[----:B------:R-:W-:Y:S05]  /*92e0*/  BSYNC.RECONVERGENT B0 ;  /* 0x0000000000007941 */ /* 0x000fea0003800200 */
.L_x_111:
        /* <DEDUP_REMOVED lines=8> */
[----:B--2---:R-:W-:Y:S06]  /*9370*/  @!P6 BRA `(.L_x_114) ;  /* 0x00000000006ce947 */ /* 0x004fec0003800000 */
[----:B------:R-:W-:Y:S01]  /*9380*/  ISETP.NE.AND P1, PT, R109, RZ, PT ;  /* 0x000000ff6d00720c */ /* 0x000fe20003f25270 */
[----:B------:R-:W-:Y:S01]  /*9390*/  BSSY B0, `(.L_x_115) ;  /* 0x000000b000007945 */ /* 0x000fe20003800000 */
[----:B------:R-:W-:Y:S11]  /*93a0*/  ISETP.NE.AND P0, PT, R103, RZ, PT ;  /* 0x000000ff6700720c */ /* 0x000ff60003f05270 */
[----:B------:R-:W-:Y:S05]  /*93b0*/  @P1 IMAD R101, R101, 0x4000, R182 ;  /* 0x0000400065651824 */ /* 0x000fea00078e02b6 */
[----:B-1----:R-:W-:Y:S04]  /*93c0*/  @P1 IADD3 R9, PT, PT, R101, UR48, RZ ;  /* 0x0000003065091c10 */ /* 0x002fe8000fffe0ff */
[----:B------:R-:W-:Y:S01]  /*93d0*/  @P1 IADD3 R7, PT, PT, R102, R9, RZ ;  /* 0x0000000966071210 */ /* 0x000fe20007ffe0ff */
[--C-:B------:R-:W-:Y:S02]  /*93e0*/  @P1 IMAD.IADD R5, R100, 0x1, R9.reuse ;  /* 0x0000000164051824 */ /* 0x100fe400078e0209 */
[----:B------:R-:W-:Y:S01]  /*93f0*/  @P1 IMAD.IADD R2, R108, 0x1, R9 ;  /* 0x000000016c021824 */ /* 0x000fe200078e0209 */
[----:B------:R-:W-:Y:S06]  /*9400*/  @P0 BRA `(.L_x_116) ;  /* 0x00000000000c0947 */ /* 0x000fec0003800000 */
[----:B------:R-:W-:Y:S04]  /*9410*/  SHF.L.U32 R0, R167, 0x1f, RZ ;  /* 0x0000001fa7007819 */ /* 0x000fe800000006ff */
[----:B------:R-:W1:Y:S02]  /*9420*/  SYNCS.PHASECHK.TRANS64.TRYWAIT P0, [R3+URZ+0x20], R0 ;  /* 0x00002000030075a7 */ /* 0x000e6400080011ff */
[----:B-1----:R-:W-:Y:S05]  /*9430*/  @!P0 BRA `(.L_x_117) ;  /* 0x0000001c00f48947 */ /* 0x002fea0003800000 */
.L_x_116:
[----:B------:R-:W-:Y:S05]  /*9440*/  BSYNC B0 ;  /* 0x0000000000007941 */ /* 0x000fea0003800000 */
.L_x_115:
[----:B------:R-:W-:Y:S11]  /*9450*/  ISETP.NE.AND P0, PT, R109, RZ, PT ;  /* 0x000000ff6d00720c */ /* 0x000ff60003f05270 */
[----:B------:R-:W-:Y:S02]  /*9460*/  @!UPT UIADD3 URZ, UPT, UPT, URZ, URZ, URZ ;  /* 0x000000fffffff290 */ /* 0x000fe4000fffe0ff */
[----:B------:R2:W4:Y:S01]  /*9470*/  @P0 LDS.128 R88, [R101+UR48+0x400] ;  /* 0x0004003065580984 */ /* 0x0005220008000c00 */
[----:B-1----:R-:W-:Y:S01]  /*9480*/  @P0 IMAD.IADD R3, R102, 0x1, R5 ;  /* 0x0000000166030824 */ /* 0x002fe200078e0205 */
        /* <DEDUP_REMOVED lines=10> */
.L_x_114:
[----:B------:R-:W-:Y:S05]  /*9530*/  BSYNC B1 ;  /* 0x0000000000017941 */ /* 0x000fea0003800000 */
.L_x_113:
[----:B--2---:R-:W-:Y:S05]  /*9540*/  VIADD R3, R80, 0xc0 ;  /* 0x000000c050037836 */ /* 0x004fea0000000000 */
[----:B------:R-:W-:Y:S04]  /*9550*/  SHF.R.U32.HI R3, RZ, 0x15, R3 ;  /* 0x00000015ff037819 */ /* 0x000fe80000011603 */
[----:B------:R-:W-:Y:S11]  /*9560*/  LOP3.LUT P0, RZ, R3, 0x3, R162, 0x48, !PT ;  /* 0x0000000303ff7812 */ /* 0x000ff600078048a2 */
[----:B------:R-:W-:Y:S02]  /*9570*/  @!UPT UIADD3 URZ, UPT, UPT, URZ, URZ, URZ ;  /* 0x000000fffffff290 */ /* 0x000fe4000fffe0ff */
[----:B------:R-:W-:Y:S05]  /*9580*/  @!P0 BRA `(.L_x_118) ;  /* 0x0000000000408947 */ /* 0x000fea0003800000 */
[----:B------:R-:W2:Y:S01]  /*9590*/  LDCU.64 UR8, c[0x4][0x70] ;  /* 0x01000e00ff0877ac */ /* 0x000ea20008000a00 */
[----:B------:R-:W-:Y:S01]  /*95a0*/  MOV R3, 0x0 ;  /* 0x0000000000037802 */ /* 0x000fe20000000f00 */
[----:B------:R-:W-:Y:S02]  /*95b0*/  HFMA2 R12, -RZ, RZ, 0, 5.9604644775390625e-08 ;  /* 0x00000001ff0c7431 */ /* 0x000fe400000001ff */
[----:B-1----:R-:W-:Y:S02]  /*95c0*/  IMAD.MOV.U32 R8, RZ, RZ, 0x192 ;  /* 0x00000192ff087424 */ /* 0x002fe400078e00ff */
[----:B------:R-:W-:Y:S01]  /*95d0*/  IMAD.MOV.U32 R13, RZ, RZ, RZ ;  /* 0x000000ffff0d7224 */ /* 0x000fe200078e00ff */
[----:B------:R-:W1:Y:S01]  /*95e0*/  LDCU.64 UR6, c[0x4][0x78] ;  /* 0x01000f00ff0677ac */ /* 0x000e620008000a00 */
[----:B------:R-:W3:Y:S01]  /*95f0*/  LDC.64 R2, c[0x4][R3] ;  /* 0x0100000003027b82 */ /* 0x000ee20000000a00 */
[----:B------:R-:W5:Y:S01]  /*9600*/  LDCU.64 UR4, c[0x4][0x10] ;  /* 0x01000200ff0477ac */ /* 0x000f620008000a00 */
[----:B--2---:R-:W-:Y:S01]  /*9610*/  MOV R5, UR9 ;  /* 0x0000000900057c02 */ /* 0x004fe20008000f00 */
[----:B------:R-:W-:Y:S01]  /*9620*/  IMAD.U32 R4, RZ, RZ, UR8 ;  /* 0x00000008ff047e24 */ /* 0x000fe2000f8e00ff */
[----:B-1----:R-:W-:Y:S01]  /*9630*/  MOV R7, UR7 ;  /* 0x0000000700077c02 */ /* 0x002fe20008000f00 */
[----:B------:R-:W-:Y:S01]  /*9640*/  IMAD.U32 R6, RZ, RZ, UR6 ;  /* 0x00000006ff067e24 */ /* 0x000fe2000f8e00ff */
[----:B-----5:R-:W-:Y:S01]  /*9650*/  MOV R11, UR5 ;  /* 0x00000005000b7c02 */ /* 0x020fe20008000f00 */
[----:B------:R-:W-:Y:S02]  /*9660*/  IMAD.U32 R10, RZ, RZ, UR4 ;  /* 0x00000004ff0a7e24 */ /* 0x000fe4000f8e00ff */
[----:B------:R-:W-:Y:S07]  /*9670*/  LEPC R20, `(.L_x_118) ;  /* 0x000000001014794e */ /* 0x000fee0000000000 */
[----:B---34-:R-:W-:Y:S05]  /*9680*/  CALL.ABS.NOINC R2 ;  /* 0x0000000002007343 */ /* 0x018fea0003c00000 */
.L_x_118:
[----:B------:R-:W-:Y:S01]  /*9690*/  ISETP.NE.AND P0, PT, R170, RZ, PT ;  /* 0x000000ffaa00720c */ /* 0x000fe20003f05270 */
[----:B------:R-:W-:Y:S05]  /*96a0*/  WARPSYNC.ALL ;  /* 0x0000000000007948 */ /* 0x000fea0003800000 */
[----:B------:R-:W-:Y:S01]  /*96b0*/  R2UR UR4, R80 ;  /* 0x00000000500472ca */ /* 0x000fe200000e0000 */
[----:B------:R-:W-:Y:S01]  /*96c0*/  BSSY.RECONVERGENT B0, `(.L_x_119) ;  /* 0x0000100000007945 */ /* 0x000fe20003800200 */
[----:B------:R-:W-:Y:S02]  /*96d0*/  R2UR UR5, R87 ;  /* 0x00000000570572ca */ /* 0x000fe400000e0000 */
[C---:B----4-:R-:W-:Y:S02]  /*96e0*/  SHF.L.U32 R82, R88.reuse, 0x10, RZ ;  /* 0x0000001058527819 */ /* 0x050fe400000006ff */
[----:B------:R-:W-:Y:S02]  /*96f0*/  LOP3.LUT R84, R88, 0xffff0000, RZ, 0xc0, !PT ;  /* 0xffff000058547812 */ /* 0x000fe400078ec0ff */
[C---:B------:R-:W-:Y:S02]  /*9700*/  SHF.L.U32 R83, R89.reuse, 0x10, RZ ;  /* 0x0000001059537819 */ /* 0x040fe400000006ff */
[----:B------:R-:W-:Y:S02]  /*9710*/  LOP3.LUT R86, R89, 0xffff0000, RZ, 0xc0, !PT ;  /* 0xffff000059567812 */ /* 0x000fe400078ec0ff */
[C---:B------:R-:W-:Y:S01]  /*9720*/  SHF.L.U32 R85, R90.reuse, 0x10, RZ ;  /* 0x000000105a557819 */ /* 0x040fe200000006ff */
[----:B-1----:R-:W1:Y:S01]  /*9730*/  LDTM.x64 R4, tmem[UR4+0xc0] ;  /* 0x0000c004000479ee */ /* 0x002e620008340000 */
[----:B------:R-:W-:Y:S01]  /*9740*/  LOP3.LUT R88, R90, 0xffff0000, RZ, 0xc0, !PT ;  /* 0xffff00005a587812 */ /* 0x000fe200078ec0ff */
[----:B------:R-:W-:Y:S01]  /*9750*/  NOP ;  /* 0x0000000000007918 */ /* 0x000fe20000000000 */
[C---:B------:R-:W-:Y:S01]  /*9760*/  SHF.L.U32 R87, R91.reuse, 0x10, RZ ;  /* 0x000000105b577819 */ /* 0x040fe200000006ff */
[----:B------:R-:W-:Y:S01]  /*9770*/  UIADD3 UR5, UPT, UPT, UR5, 0xa0, URZ ;  /* 0x000000a005057890 */ /* 0x000fe2000fffe0ff */
[----:B------:R-:W-:Y:S02]  /*9780*/  LOP3.LUT R90, R91, 0xffff0000, RZ, 0xc0, !PT ;  /* 0xffff00005b5a7812 */ /* 0x000fe400078ec0ff */
[C---:B------:R-:W-:Y:S01]  /*9790*/  SHF.L.U32 R89, R96.reuse, 0x10, RZ ;  /* 0x0000001060597819 */ /* 0x040fe200000006ff */
[----:B------:R-:W-:Y:S01]  /*97a0*/  UPRMT UR5, UR37, 0x654, UR5 ;  /* 0x0000065425057896 */ /* 0x000fe20008000005 */
[----:B------:R-:W-:Y:S02]  /*97b0*/  LOP3.LUT R91, R96, 0xffff0000, RZ, 0xc0, !PT ;  /* 0xffff0000605b7812 */ /* 0x000fe400078ec0ff */
[C---:B------:R-:W-:Y:S02]  /*97c0*/  SHF.L.U32 R92, R97.reuse, 0x10, RZ ;  /* 0x00000010615c7819 */ /* 0x040fe400000006ff */
[----:B------:R-:W-:Y:S02]  /*97d0*/  LOP3.LUT R94, R97, 0xffff0000, RZ, 0xc0, !PT ;  /* 0xffff0000615e7812 */ /* 0x000fe400078ec0ff */
[C---:B------:R-:W-:Y:S02]  /*97e0*/  SHF.L.U32 R93, R98.reuse, 0x10, RZ ;  /* 0x00000010625d7819 */ /* 0x040fe400000006ff */
[----:B------:R-:W-:Y:S01]  /*97f0*/  LOP3.LUT R96, R98, 0xffff0000, RZ, 0xc0, !PT ;  /* 0xffff000062607812 */ /* 0x000fe200078ec0ff */
[----:B-1----:R-:W-:Y:S01]  /*9800*/  SYNCS.ARRIVE.TRANS64.RED.A1T0 RZ, [UR5], RZ ;  /* 0x000000ffffff79a7 */ /* 0x002fe20008100405 */
[C---:B------:R-:W-:Y:S02]  /*9810*/  SHF.L.U32 R95, R99.reuse, 0x10, RZ ;  /* 0x00000010635f7819 */ /* 0x040fe400000006ff */
[----:B------:R-:W-:Y:S02]  /*9820*/  LOP3.LUT R98, R99, 0xffff0000, RZ, 0xc0, !PT ;  /* 0xffff000063627812 */ /* 0x000fe400078ec0ff */
[----:B------:R-:W-:Y:S01]  /*9830*/  SHF.L.U32 R97, R104, 0x10, RZ ;  /* 0x0000001068617819 */ /* 0x000fe200000006ff */
[----:B------:R-:W-:Y:S01]  /*9840*/  FMUL R4, R78, R4 ;  /* 0x000000044e047220 */ /* 0x000fe20000400000 */
[----:B------:R-:W-:Y:S01]  /*9850*/  LOP3.LUT R100, R104, 0xffff0000, RZ, 0xc0, !PT ;  /* 0xffff000068647812 */ /* 0x000fe200078ec0ff */
[----:B------:R-:W-:Y:S01]  /*9860*/  FMUL R5, R78, R5 ;  /* 0x000000054e057220 */ /* 0x000fe20000400000 */
[----:B------:R-:W-:Y:S01]  /*9870*/  SHF.L.U32 R99, R105, 0x10, RZ ;  /* 0x0000001069637819 */ /* 0x000fe200000006ff */
[----:B------:R-:W-:Y:S01]  /*9880*/  FFMA R4, R81, R82, R4 ;  /* 0x0000005251047223 */ /* 0x000fe20000000004 */
[----:B------:R-:W-:Y:S01]  /*9890*/  LOP3.LUT R102, R105, 0xffff0000, RZ, 0xc0, !PT ;  /* 0xffff000069667812 */ /* 0x000fe200078ec0ff */
[----:B------:R-:W-:Y:S01]  /*98a0*/  FFMA R5, R81, R84, R5 ;  /* 0x0000005451057223 */ /* 0x000fe20000000005 */
[----:B------:R-:W-:Y:S01]  /*98b0*/  SHF.L.U32 R101, R106, 0x10, RZ ;  /* 0x000000106a657819 */ /* 0x000fe200000006ff */
[----:B------:R-:W-:Y:S01]  /*98c0*/  FMUL R6, R78, R6 ;  /* 0x000000064e067220 */ /* 0x000fe20000400000 */
[----:B------:R-:W-:Y:S01]  /*98d0*/  LOP3.LUT R104, R106, 0xffff0000, RZ, 0xc0, !PT ;  /* 0xffff00006a687812 */ /* 0x000fe200078ec0ff */
[C---:B------:R-:W-:Y:S01]  /*98e0*/  FMUL R7, R78.reuse, R7 ;  /* 0x000000074e077220 */ /* 0x040fe20000400000 */
[----:B------:R-:W-:Y:S01]  /*98f0*/  F2FP.BF16.F32.PACK_AB R4, R5, R4 ;  /* 0x000000040504723e */ /* 0x000fe200000010ff */
[----:B------:R-:W-:Y:S01]  /*9900*/  FFMA R6, R81, R83, R6 ;  /* 0x0000005351067223 */ /* 0x000fe20000000006 */
[----:B------:R-:W-:Y:S01]  /*9910*/  SHF.L.U32 R103, R107, 0x10, RZ ;  /* 0x000000106b677819 */ /* 0x000fe200000006ff */
[----:B------:R-:W-:Y:S01]  /*9920*/  FFMA R7, R81, R86, R7 ;  /* 0x0000005651077223 */ /* 0x000fe20000000007 */
[----:B------:R-:W-:Y:S01]  /*9930*/  LOP3.LUT R106, R107, 0xffff0000, RZ, 0xc0, !PT ;  /* 0xffff00006b6a7812 */ /* 0x000fe200078ec0ff */
[----:B------:R-:W-:Y:S01]  /*9940*/  FMUL R8, R78, R8 ;  /* 0x000000084e087220 */ /* 0x000fe20000400000 */
[----:B------:R-:W-:Y:S01]  /*9950*/  SHF.L.U32 R105, R112, 0x10, RZ ;  /* 0x0000001070697819 */ /* 0x000fe200000006ff */
[----:B------:R-:W-:Y:S01]  /*9960*/  FMUL R9, R78, R9 ;  /* 0x000000094e097220 */ /* 0x000fe20000400000 */
[----:B------:R-:W-:Y:S01]  /*9970*/  F2FP.BF16.F32.PACK_AB R5, R7, R6 ;  /* 0x000000060705723e */ /* 0x000fe200000010ff */
[C---:B------:R-:W-:Y:S01]  /*9980*/  FFMA R8, R81.reuse, R85, R8 ;  /* 0x0000005551087223 */ /* 0x040fe20000000008 */
[----:B------:R-:W-:Y:S01]  /*9990*/  LOP3.LUT R108, R112, 0xffff0000, RZ, 0xc0, !PT ;  /* 0xffff0000706c7812 */ /* 0x000fe200078ec0ff */
[----:B------:R-:W-:Y:S01]  /*99a0*/  FFMA R9, R81, R88, R9 ;  /* 0x0000005851097223 */ /* 0x000fe20000000009 */
[C---:B------:R-:W-:Y:S01]  /*99b0*/  SHF.L.U32 R107, R113.reuse, 0x10, RZ ;  /* 0x00000010716b7819 */ /* 0x040fe200000006ff */
[C---:B------:R-:W-:Y:S01]  /*99c0*/  FMUL R10, R78.reuse, R10 ;  /* 0x0000000a4e0a7220 */ /* 0x040fe20000400000 */
[----:B------:R-:W-:Y:S01]  /*99d0*/  LOP3.LUT R110, R113, 0xffff0000, RZ, 0xc0, !PT ;  /* 0xffff0000716e7812 */ /* 0x000fe200078ec0ff */
[----:B------:R-:W-:Y:S01]  /*99e0*/  FMUL R11, R78, R11 ;  /* 0x0000000b4e0b7220 */ /* 0x000fe20000400000 */
[----:B------:R-:W-:Y:S01]  /*99f0*/  F2FP.BF16.F32.PACK_AB R6, R9, R8 ;  /* 0x000000080906723e */ /* 0x000fe200000010ff */
[C---:B------:R-:W-:Y:S01]  /*9a00*/  FFMA R10, R81.reuse, R87, R10 ;  /* 0x00000057510a7223 */ /* 0x040fe2000000000a */
[C---:B------:R-:W-:Y:S01]  /*9a10*/  SHF.L.U32 R109, R114.reuse, 0x10, RZ ;  /* 0x00000010726d7819 */ /* 0x040fe200000006ff */
[----:B------:R-:W-:Y:S01]  /*9a20*/  FFMA R11, R81, R90, R11 ;  /* 0x0000005a510b7223 */ /* 0x000fe2000000000b */
[----:B------:R-:W-:Y:S01]  /*9a30*/  LOP3.LUT R112, R114, 0xffff0000, RZ, 0xc0, !PT ;  /* 0xffff000072707812 */ /* 0x000fe200078ec0ff */
[C---:B------:R-:W-:Y:S01]  /*9a40*/  FMUL R0, R78.reuse, R12 ;  /* 0x0000000c4e007220 */ /* 0x040fe20000400000 */
[----:B------:R-:W-:Y:S01]  /*9a50*/  SHF.L.U32 R111, R115, 0x10, RZ ;  /* 0x00000010736f7819 */ /* 0x000fe200000006ff */
[C---:B------:R-:W-:Y:S01]  /*9a60*/  FMUL R2, R78.reuse, R13 ;  /* 0x0000000d4e027220 */ /* 0x040fe20000400000 */
[----:B------:R-:W-:Y:S01]  /*9a70*/  F2FP.BF16.F32.PACK_AB R7, R11, R10 ;  /* 0x0000000a0b07723e */ /* 0x000fe200000010ff */
[C---:B------:R-:W-:Y:S01]  /*9a80*/  FMUL R3, R78.reuse, R14 ;  /* 0x0000000e4e037220 */ /* 0x040fe20000400000 */
[----:B------:R-:W-:Y:S01]  /*9a90*/  LOP3.LUT R114, R115, 0xffff0000, RZ, 0xc0, !PT ;  /* 0xffff000073727812 */ /* 0x000fe200078ec0ff */
[----:B------:R-:W-:Y:S01]  /*9aa0*/  FMUL R15, R78, R15 ;  /* 0x0000000f4e0f7220 */ /* 0x000fe20000400000 */
[C---:B------:R-:W-:Y:S01]  /*9ab0*/  SHF.L.U32 R113, R120.reuse, 0x10, RZ ;  /* 0x0000001078717819 */ /* 0x040fe200000006ff */
[----:B------:R-:W-:Y:S01]  /*9ac0*/  FFMA R0, R81, R89, R0 ;  /* 0x0000005951007223 */ /* 0x000fe20000000000 */
[----:B------:R-:W-:Y:S01]  /*9ad0*/  LOP3.LUT R116, R120, 0xffff0000, RZ, 0xc0, !PT ;  /* 0xffff000078747812 */ /* 0x000fe200078ec0ff */
[C---:B------:R-:W-:Y:S01]  /*9ae0*/  FMUL R12, R78.reuse, R16 ;  /* 0x000000104e0c7220 */ /* 0x040fe20000400000 */
[----:B------:R-:W-:Y:S01]  /*9af0*/  SHF.L.U32 R115, R121, 0x10, RZ ;  /* 0x0000001079737819 */ /* 0x000fe200000006ff */
[----:B------:R-:W-:Y:S01]  /*9b00*/  FFMA R2, R81, R91, R2 ;  /* 0x0000005b51027223 */ /* 0x000fe20000000002 */
[----:B------:R-:W-:Y:S01]  /*9b10*/  LOP3.LUT R118, R121, 0xffff0000, RZ, 0xc0, !PT ;  /* 0xffff000079767812 */ /* 0x000fe200078ec0ff */
[----:B------:R-:W-:Y:S01]  /*9b20*/  FMUL R13, R78, R17 ;  /* 0x000000114e0d7220 */ /* 0x000fe20000400000 */
[----:B------:R-:W-:Y:S01]  /*9b30*/  SHF.L.U32 R117, R122, 0x10, RZ ;  /* 0x000000107a757819 */ /* 0x000fe200000006ff */
[C---:B------:R-:W-:Y:S01]  /*9b40*/  FFMA R3, R81.reuse, R92, R3 ;  /* 0x0000005c51037223 */ /* 0x040fe20000000003 */
[----:B------:R-:W-:Y:S01]  /*9b50*/  F2FP.BF16.F32.PACK_AB R8, R2, R0 ;  /* 0x000000000208723e */ /* 0x000fe200000010ff */
[----:B------:R-:W-:Y:S01]  /*9b60*/  FMUL R14, R78, R18 ;  /* 0x000000124e0e7220 */ /* 0x000fe20000400000 */
[----:B------:R-:W-:Y:S01]  /*9b70*/  LOP3.LUT R120, R122, 0xffff0000, RZ, 0xc0, !PT ;  /* 0xffff00007a787812 */ /* 0x000fe200078ec0ff */
[----:B------:R-:W-:Y:S01]  /*9b80*/  FFMA R15, R81, R94, R15 ;  /* 0x0000005e510f7223 */ /* 0x000fe2000000000f */
[C---:B------:R-:W-:Y:S01]  /*9b90*/  SHF.L.U32 R119, R123.reuse, 0x10, RZ ;  /* 0x000000107b777819 */ /* 0x040fe200000006ff */
[C---:B------:R-:W-:Y:S01]  /*9ba0*/  FMUL R19, R78.reuse, R19 ;  /* 0x000000134e137220 */ /* 0x040fe20000400000 */
[----:B------:R-:W-:Y:S01]  /*9bb0*/  LOP3.LUT R122, R123, 0xffff0000, RZ, 0xc0, !PT ;  /* 0xffff00007b7a7812 */ /* 0x000fe200078ec0ff */
[----:B------:R-:W-:Y:S01]  /*9bc0*/  FFMA R12, R81, R93, R12 ;  /* 0x0000005d510c7223 */ /* 0x000fe2000000000c */
[----:B------:R-:W-:Y:S01]  /*9bd0*/  F2FP.BF16.F32.PACK_AB R9, R15, R3 ;  /* 0x000000030f09723e */ /* 0x000fe200000010ff */
[----:B------:R-:W-:Y:S01]  /*9be0*/  FMUL R16, R78, R20 ;  /* 0x000000144e107220 */ /* 0x000fe20000400000 */
[C---:B------:R-:W-:Y:S01]  /*9bf0*/  SHF.L.U32 R121, R128.reuse, 0x10, RZ ;  /* 0x0000001080797819 */ /* 0x040fe200000006ff */
[----:B------:R1:W-:Y:S01]  /*9c00*/  STS.128 [R182+UR48+0xc400], R4 ;  /* 0x00c40004b6007988 */ /* 0x0003e20008000c30 */
[C---:B------:R-:W-:Y:S01]  /*9c10*/  FFMA R13, R81.reuse, R96, R13 ;  /* 0x00000060510d7223 */ /* 0x040fe2000000000d */
[----:B------:R-:W-:Y:S01]  /*9c20*/  LOP3.LUT R124, R128, 0xffff0000, RZ, 0xc0, !PT ;  /* 0xffff0000807c7812 */ /* 0x000fe200078ec0ff */
[C---:B------:R-:W-:Y:S01]  /*9c30*/  FFMA R14, R81.reuse, R95, R14 ;  /* 0x0000005f510e7223 */ /* 0x040fe2000000000e */
[----:B------:R-:W-:Y:S01]  /*9c40*/  FFMA R19, R81, R98, R19 ;  /* 0x0000006251137223 */ /* 0x000fe20000000013 */
[----:B------:R-:W-:Y:S01]  /*9c50*/  SHF.L.U32 R123, R129, 0x10, RZ ;  /* 0x00000010817b7819 */ /* 0x000fe200000006ff */
[----:B------:R-:W-:Y:S01]  /*9c60*/  FFMA R16, R81, R97, R16 ;  /* 0x0000006151107223 */ /* 0x000fe20000000010 */
[----:B------:R-:W-:Y:S01]  /*9c70*/  F2FP.BF16.F32.PACK_AB R10, R13, R12 ;  /* 0x0000000c0d0a723e */ /* 0x000fe200000010ff */
[C---:B------:R-:W-:Y:S01]  /*9c80*/  FMUL R17, R78.reuse, R21 ;  /* 0x000000154e117220 */ /* 0x040fe20000400000 */
[----:B------:R-:W-:Y:S01]  /*9c90*/  F2FP.BF16.F32.PACK_AB R11, R19, R14 ;  /* 0x0000000e130b723e */ /* 0x000fe200000010ff */
[C---:B------:R-:W-:Y:S01]  /*9ca0*/  FMUL R18, R78.reuse, R22 ;  /* 0x000000164e127220 */ /* 0x040fe20000400000 */
[C---:B------:R-:W-:Y:S01]  /*9cb0*/  FMUL R23, R78.reuse, R23 ;  /* 0x000000174e177220 */ /* 0x040fe20000400000 */
[----:B------:R-:W-:Y:S01]  /*9cc0*/  FFMA R17, R81, R100, R17 ;  /* 0x0000006451117223 */ /* 0x000fe20000000011 */
[C---:B------:R-:W-:Y:S01]  /*9cd0*/  FMUL R20, R78.reuse, R24 ;  /* 0x000000184e147220 */ /* 0x040fe20000400000 */
[----:B------:R-:W-:Y:S01]  /*9ce0*/  LOP3.LUT R126, R129, 0xffff0000, RZ, 0xc0, !PT ;  /* 0xffff0000817e7812 */ /* 0x000fe200078ec0ff */
[----:B------:R1:W-:Y:S01]  /*9cf0*/  STS.128 [R181+0xc400], R8 ;  /* 0x00c40008b5007388 */ /* 0x0003e20000000c00 */
[----:B------:R-:W-:Y:S01]  /*9d00*/  FFMA R18, R81, R99, R18 ;  /* 0x0000006351127223 */ /* 0x000fe20000000012 */
[----:B------:R-:W-:Y:S01]  /*9d10*/  F2FP.BF16.F32.PACK_AB R16, R17, R16 ;  /* 0x000000101110723e */ /* 0x000fe200000010ff */
[C---:B------:R-:W-:Y:S01]  /*9d20*/  FFMA R23, R81.reuse, R102, R23 ;  /* 0x0000006651177223 */ /* 0x040fe20000000017 */
[----:B------:R-:W-:Y:S01]  /*9d30*/  FFMA R20, R81, R101, R20 ;  /* 0x0000006551147223 */ /* 0x000fe20000000014 */
[----:B------:R-:W-:Y:S01]  /*9d40*/  FMUL R21, R78, R25 ;  /* 0x000000194e157220 */ /* 0x000fe20000400000 */
[----:B------:R-:W-:Y:S01]  /*9d50*/  SHF.L.U32 R125, R130, 0x10, RZ ;  /* 0x00000010827d7819 */ /* 0x000fe200000006ff */
[C---:B------:R-:W-:Y:S01]  /*9d60*/  FMUL R22, R78.reuse, R26 ;  /* 0x0000001a4e167220 */ /* 0x040fe20000400000 */
[----:B------:R-:W-:Y:S01]  /*9d70*/  F2FP.BF16.F32.PACK_AB R17, R23, R18 ;  /* 0x000000121711723e */ /* 0x000fe200000010ff */
[C---:B------:R-:W-:Y:S01]  /*9d80*/  FFMA R21, R81.reuse, R104, R21 ;  /* 0x0000006851157223 */ /* 0x040fe20000000015 */
[----:B------:R-:W-:Y:S01]  /*9d90*/  FMUL R27, R78, R27 ;  /* 0x0000001b4e1b7220 */ /* 0x000fe20000400000 */
[----:B------:R-:W-:Y:S01]  /*9da0*/  FFMA R22, R81, R103, R22 ;  /* 0x0000006751167223 */ /* 0x000fe20000000016 */
[----:B------:R-:W-:Y:S01]  /*9db0*/  LOP3.LUT R128, R130, 0xffff0000, RZ, 0xc0, !PT ;  /* 0xffff000082807812 */ /* 0x000fe200078ec0ff */
[C---:B------:R-:W-:Y:S01]  /*9dc0*/  FMUL R24, R78.reuse, R28 ;  /* 0x0000001c4e187220 */ /* 0x040fe20000400000 */
[----:B------:R-:W-:Y:S01]  /*9dd0*/  F2FP.BF16.F32.PACK_AB R18, R21, R20 ;  /* 0x000000141512723e */ /* 0x000fe200000010ff */
[C---:B------:R-:W-:Y:S01]  /*9de0*/  FFMA R27, R81.reuse, R106, R27 ;  /* 0x0000006a511b7223 */ /* 0x040fe2000000001b */
[C---:B------:R-:W-:Y:S01]  /*9df0*/  FMUL R25, R78.reuse, R29 ;  /* 0x0000001d4e197220 */ /* 0x040fe20000400000 */
[----:B------:R-:W-:Y:S01]  /*9e00*/  FFMA R24, R81, R105, R24 ;  /* 0x0000006951187223 */ /* 0x000fe20000000018 */
[----:B------:R-:W-:Y:S01]  /*9e10*/  SHF.L.U32 R127, R131, 0x10, RZ ;  /* 0x00000010837f7819 */ /* 0x000fe200000006ff */
[C---:B------:R-:W-:Y:S01]  /*9e20*/  FMUL R26, R78.reuse, R30 ;  /* 0x0000001e4e1a7220 */ /* 0x040fe20000400000 */
[----:B------:R-:W-:Y:S01]  /*9e30*/  F2FP.BF16.F32.PACK_AB R19, R27, R22 ;  /* 0x000000161b13723e */ /* 0x000fe200000010ff */
[C---:B------:R-:W-:Y:S01]  /*9e40*/  FFMA R25, R81.reuse, R108, R25 ;  /* 0x0000006c51197223 */ /* 0x040fe20000000019 */
[C---:B------:R-:W-:Y:S01]  /*9e50*/  FMUL R31, R78.reuse, R31 ;  /* 0x0000001f4e1f7220 */ /* 0x040fe20000400000 */
[----:B------:R-:W-:Y:S01]  /*9e60*/  FFMA R26, R81, R107, R26 ;  /* 0x0000006b511a7223 */ /* 0x000fe2000000001a */
[----:B------:R-:W-:Y:S01]  /*9e70*/  LOP3.LUT R130, R131, 0xffff0000, RZ, 0xc0, !PT ;  /* 0xffff000083827812 */ /* 0x000fe200078ec0ff */
[----:B------:R1:W-:Y:S01]  /*9e80*/  STS.128 [R180+0xc400], R16 ;  /* 0x00c40010b4007388 */ /* 0x0003e20000000c00 */
[----:B------:R-:W-:Y:S01]  /*9e90*/  F2FP.BF16.F32.PACK_AB R24, R25, R24 ;  /* 0x000000181918723e */ /* 0x000fe200000010ff */
[C---:B------:R-:W-:Y:S01]  /*9ea0*/  FFMA R31, R81.reuse, R110, R31 ;  /* 0x0000006e511f7223 */ /* 0x040fe2000000001f */
[C---:B------:R-:W-:Y:S01]  /*9eb0*/  FMUL R28, R78.reuse, R32 ;  /* 0x000000204e1c7220 */ /* 0x040fe20000400000 */
[C---:B------:R-:W-:Y:S01]  /*9ec0*/  FMUL R29, R78.reuse, R33 ;  /* 0x000000214e1d7220 */ /* 0x040fe20000400000 */
[----:B------:R-:W-:Y:S01]  /*9ed0*/  FMUL R30, R78, R34 ;  /* 0x000000224e1e7220 */ /* 0x000fe20000400000 */
[----:B------:R-:W-:Y:S01]  /*9ee0*/  SHF.L.U32 R129, R136, 0x10, RZ ;  /* 0x0000001088817819 */ /* 0x000fe200000006ff */
[----:B------:R-:W-:Y:S01]  /*9ef0*/  FFMA R28, R81, R109, R28 ;  /* 0x0000006d511c7223 */ /* 0x000fe2000000001c */
[----:B------:R-:W-:Y:S01]  /*9f00*/  F2FP.BF16.F32.PACK_AB R25, R31, R26 ;  /* 0x0000001a1f19723e */ /* 0x000fe200000010ff */
[C---:B------:R-:W-:Y:S01]  /*9f10*/  FFMA R29, R81.reuse, R112, R29 ;  /* 0x00000070511d7223 */ /* 0x040fe2000000001d */
[----:B------:R-:W-:Y:S01]  /*9f20*/  FFMA R30, R81, R111, R30 ;  /* 0x0000006f511e7223 */ /* 0x000fe2000000001e */
[----:B------:R-:W-:Y:S01]  /*9f30*/  FMUL R35, R78, R35 ;  /* 0x000000234e237220 */ /* 0x000fe20000400000 */
        /* <DEDUP_REMOVED lines=34> */
[----:B------:R-:W-:Y:S01]  /*a160*/  FFMA R41, R81, R124, R41 ;  /* 0x0000007c51297223 */ /* 0x000fe20000000029 */
[C---:B------:R-:W-:Y:S01]  /*a170*/  FMUL R47, R78.reuse, R47 ;  /* 0x0000002f4e2f7220 */ /* 0x040fe20000400000 */
[C---:B------:R-:W-:Y:S01]  /*a180*/  FMUL R44, R78.reuse, R48 ;  /* 0x000000304e2c7220 */ /* 0x040fe20000400000 */
[----:B------:R-:W-:Y:S01]  /*a190*/  FMUL R45, R78, R49 ;  /* 0x000000314e2d7220 */ /* 0x000fe20000400000 */
[----:B------:R1:W-:Y:S01]  /*a1a0*/  STS.128 [R177+0xc400], R32 ;  /* 0x00c40020b1007388 */ /* 0x0003e20000000c00 */
[----:B------:R-:W-:Y:S01]  /*a1b0*/  LOP3.LUT R138, R139, 0xffff0000, RZ, 0xc0, !PT ;  /* 0xffff00008b8a7812 */ /* 0x000fe200078ec0ff */
[----:B------:R-:W-:Y:S01]  /*a1c0*/  FFMA R42, R81, R123, R42 ;  /* 0x0000007b512a7223 */ /* 0x000fe2000000002a */
[----:B------:R-:W-:Y:S01]  /*a1d0*/  F2FP.BF16.F32.PACK_AB R40, R41, R40 ;  /* 0x000000282928723e */ /* 0x000fe200000010ff */
[C---:B------:R-:W-:Y:S01]  /*a1e0*/  FFMA R47, R81.reuse, R126, R47 ;  /* 0x0000007e512f7223 */ /* 0x040fe2000000002f */
[C---:B------:R-:W-:Y:S01]  /*a1f0*/  FFMA R44, R81.reuse, R125, R44 ;  /* 0x0000007d512c7223 */ /* 0x040fe2000000002c */
[----:B------:R-:W-:Y:S01]  /*a200*/  SHF.L.U32 R137, R144, 0x10, RZ ;  /* 0x0000001090897819 */ /* 0x000fe200000006ff */
[C---:B------:R-:W-:Y:S01]  /*a210*/  FFMA R45, R81.reuse, R128, R45 ;  /* 0x00000080512d7223 */ /* 0x040fe2000000002d */
[C---:B------:R-:W-:Y:S01]  /*a220*/  FMUL R46, R78.reuse, R50 ;  /* 0x000000324e2e7220 */ /* 0x040fe20000400000 */
[C---:B------:R-:W-:Y:S01]  /*a230*/  FMUL R51, R78.reuse, R51 ;  /* 0x000000334e337220 */ /* 0x040fe20000400000 */
[C---:B------:R-:W-:Y:S01]  /*a240*/  FMUL R48, R78.reuse, R52 ;  /* 0x000000344e307220 */ /* 0x040fe20000400000 */
[C---:B------:R-:W-:Y:S01]  /*a250*/  FMUL R49, R78.reuse, R53 ;  /* 0x000000354e317220 */ /* 0x040fe20000400000 */
[C---:B------:R-:W-:Y:S01]  /*a260*/  FFMA R46, R81.reuse, R127, R46 ;  /* 0x0000007f512e7223 */ /* 0x040fe2000000002e */
[C---:B------:R-:W-:Y:S01]  /*a270*/  FMUL R50, R78.reuse, R54 ;  /* 0x000000364e327220 */ /* 0x040fe20000400000 */
[C---:B------:R-:W-:Y:S01]  /*a280*/  FFMA R51, R81.reuse, R130, R51 ;  /* 0x0000008251337223 */ /* 0x040fe20000000033 */
[C---:B------:R-:W-:Y:S01]  /*a290*/  FMUL R55, R78.reuse, R55 ;  /* 0x000000374e377220 */ /* 0x040fe20000400000 */
[C---:B------:R-:W-:Y:S01]  /*a2a0*/  FFMA R48, R81.reuse, R129, R48 ;  /* 0x0000008151307223 */ /* 0x040fe20000000030 */
[C---:B------:R-:W-:Y:S01]  /*a2b0*/  FMUL R52, R78.reuse, R56 ;  /* 0x000000384e347220 */ /* 0x040fe20000400000 */
[C---:B------:R-:W-:Y:S01]  /*a2c0*/  FFMA R49, R81.reuse, R132, R49 ;  /* 0x0000008451317223 */ /* 0x040fe20000000031 */
[C---:B------:R-:W-:Y:S01]  /*a2d0*/  FMUL R53, R78.reuse, R57 ;  /* 0x000000394e357220 */ /* 0x040fe20000400000 */
[----:B------:R-:W-:Y:S01]  /*a2e0*/  FFMA R50, R81, R131, R50 ;  /* 0x0000008351327223 */ /* 0x000fe20000000032 */
[C---:B------:R-:W-:Y:S01]  /*a2f0*/  FMUL R54, R78.reuse, R58 ;  /* 0x0000003a4e367220 */ /* 0x040fe20000400000 */
[----:B------:R-:W-:Y:S01]  /*a300*/  F2FP.BF16.F32.PACK_AB R41, R47, R42 ;  /* 0x0000002a2f29723e */ /* 0x000fe200000010ff */
[----:B------:R-:W-:Y:S01]  /*a310*/  FFMA R55, R81, R134, R55 ;  /* 0x0000008651377223 */ /* 0x000fe20000000037 */
[C---:B------:R-:W-:Y:S01]  /*a320*/  FMUL R59, R78.reuse, R59 ;  /* 0x0000003b4e3b7220 */ /* 0x040fe20000400000 */
[----:B------:R-:W-:Y:S01]  /*a330*/  F2FP.BF16.F32.PACK_AB R42, R45, R44 ;  /* 0x0000002c2d2a723e */ /* 0x000fe200000010ff */
[----:B------:R-:W-:Y:S01]  /*a340*/  FFMA R52, R81, R133, R52 ;  /* 0x0000008551347223 */ /* 0x000fe20000000034 */
[----:B------:R-:W-:Y:S01]  /*a350*/  F2FP.BF16.F32.PACK_AB R43, R51, R46 ;  /* 0x0000002e332b723e */ /* 0x000fe200000010ff */
[----:B------:R-:W-:Y:S01]  /*a360*/  FMUL R56, R78, R60 ;  /* 0x0000003c4e387220 */ /* 0x000fe20000400000 */
[----:B------:R-:W-:Y:S01]  /*a370*/  LOP3.LUT R140, R144, 0xffff0000, RZ, 0xc0, !PT ;  /* 0xffff0000908c7812 */ /* 0x000fe200078ec0ff */
[----:B------:R-:W-:Y:S01]  /*a380*/  FFMA R53, R81, R136, R53 ;  /* 0x0000008851357223 */ /* 0x000fe20000000035 */
[----:B------:R-:W-:Y:S01]  /*a390*/  SHF.L.U32 R139, R145, 0x10, RZ ;  /* 0x00000010918b7819 */ /* 0x000fe200000006ff */
[----:B------:R1:W-:Y:S01]  /*a3a0*/  STS.128 [R176+0xc400], R40 ;  /* 0x00c40028b0007388 */ /* 0x0003e20000000c00 */
[C---:B------:R-:W-:Y:S01]  /*a3b0*/  FMUL R57, R78.reuse, R61 ;  /* 0x0000003d4e397220 */ /* 0x040fe20000400000 */
[----:B------:R-:W-:Y:S01]  /*a3c0*/  FFMA R54, R81, R135, R54 ;  /* 0x0000008751367223 */ /* 0x000fe20000000036 */
[----:B------:R-:W-:Y:S01]  /*a3d0*/  LOP3.LUT R142, R145, 0xffff0000, RZ, 0xc0, !PT ;  /* 0xffff0000918e7812 */ /* 0x000fe200078ec0ff */
[----:B------:R-:W-:Y:S01]  /*a3e0*/  FMUL R58, R78, R62 ;  /* 0x0000003e4e3a7220 */ /* 0x000fe20000400000 */
[C---:B------:R-:W-:Y:S01]  /*a3f0*/  FFMA R59, R81.reuse, R138, R59 ;  /* 0x0000008a513b7223 */ /* 0x040fe2000000003b */
[----:B------:R-:W-:Y:S01]  /*a400*/  SHF.L.U32 R141, R146, 0x10, RZ ;  /* 0x00000010928d7819 */ /* 0x000fe200000006ff */
[----:B------:R-:W-:Y:S01]  /*a410*/  FMUL R63, R78, R63 ;  /* 0x0000003f4e3f7220 */ /* 0x000fe20000400000 */
        /* <DEDUP_REMOVED lines=9> */
[C---:B------:R-:W-:Y:S01]  /*a4b0*/  FMUL R62, R78.reuse, R66 ;  /* 0x000000424e3e7220 */ /* 0x040fe20000400000 */
[----:B------:R-:W-:Y:S01]  /*a4c0*/  F2FP.BF16.F32.PACK_AB R49, R55, R50 ;  /* 0x000000323731723e */ /* 0x000fe200000010ff */
[----:B------:R-:W-:Y:S01]  /*a4d0*/  FFMA R63, R81, R142, R63 ;  /* 0x0000008e513f7223 */ /* 0x000fe2000000003f */
[----:B------:R-:W-:Y:S01]  /*a4e0*/  FMUL R67, R78, R67 ;  /* 0x000000434e437220 */ /* 0x000fe20000400000 */
[----:B------:R-:W-:Y:S01]  /*a4f0*/  F2FP.BF16.F32.PACK_AB R50, R53, R52 ;  /* 0x000000343532723e */ /* 0x000fe200000010ff */
[----:B------:R-:W-:Y:S01]  /*a500*/  FFMA R60, R81, R141, R60 ;  /* 0x0000008d513c7223 */ /* 0x000fe2000000003c */
[----:B------:R-:W-:Y:S01]  /*a510*/  F2FP.BF16.F32.PACK_AB R51, R59, R54 ;  /* 0x000000363b33723e */ /* 0x000fe200000010ff */
[C---:B------:R-:W-:Y:S01]  /*a520*/  FFMA R61, R81.reuse, R144, R61 ;  /* 0x00000090513d7223 */ /* 0x040fe2000000003d */
[C---:B------:R-:W-:Y:S01]  /*a530*/  FFMA R62, R81.reuse, R143, R62 ;  /* 0x0000008f513e7223 */ /* 0x040fe2000000003e */
[----:B------:R-:W-:Y:S01]  /*a540*/  FFMA R67, R81, R146, R67 ;  /* 0x0000009251437223 */ /* 0x000fe20000000043 */
[----:B------:R-:W-:Y:S01]  /*a550*/  F2FP.BF16.F32.PACK_AB R56, R57, R56 ;  /* 0x000000383938723e */ /* 0x000fe200000010ff */
[----:B------:R1:W-:Y:S01]  /*a560*/  STS.128 [R175+0xc400], R48 ;  /* 0x00c40030af007388 */ /* 0x0003e20000000c00 */
[----:B------:R-:W-:Y:S02]  /*a570*/  F2FP.BF16.F32.PACK_AB R57, R63, R58 ;  /* 0x0000003a3f39723e */ /* 0x000fe400000010ff */
        /* <DEDUP_REMOVED lines=20> */
.L_x_120:
[----:B------:R-:W-:Y:S05]  /*a6c0*/  BSYNC.RECONVERGENT B0 ;  /* 0x0000000000007941 */ /* 0x000fea0003800200 */
.L_x_119:
[----:B------:R-:W-:Y:S01]  /*a6d0*/  BAR.SYNC.DEFER_BLOCKING 0x1, 0x80 ;  /* 0x0042000000007b1d */ /* 0x000fe20000010000 */
[----:B------:R-:W-:Y:S01]  /*a6e0*/  UISETP.NE.AND UP0, UPT, UR49, -0x4, UPT ;  /* 0xfffffffc3100788c */ /* 0x000fe2000bf05270 */
[----:B------:R-:W-:Y:S08]  /*a6f0*/  IADD3 R76, PT, PT, R76, 0x1, RZ ;  /* 0x000000014c4c7810 */ /* 0x000ff00007ffe0ff */
[----:B------:R-:W-:Y:S05]  /*a700*/  BRA.U !UP0, `(.L_x_121) ;  /* 0x0000000108287547 */ /* 0x000fea000b800000 */
[----:B------:R-:W-:Y:S01]  /*a710*/  ISETP.NE.AND P0, PT, R179, RZ, PT ;  /* 0x000000ffb300720c */ /* 0x000fe20003f05270 */
[----:B------:R-:W-:Y:S01]  /*a720*/  IMAD.U32 R3, RZ, RZ, UR51 ;  /* 0x00000033ff037e24 */ /* 0x000fe2000f8e00ff */
[----:B------:R-:W-:Y:S01]  /*a730*/  UIADD3 UR51, UPT, UPT, UR51, 0x1, URZ ;  /* 0x0000000133337890 */ /* 0x000fe2000fffe0ff */
[----:B------:R-:W-:Y:S03]  /*a740*/  IMAD.U32 R0, RZ, RZ, UR37 ;  /* 0x00000025ff007e24 */ /* 0x000fe6000f8e00ff */
[----:B------:R-:W-:Y:S04]  /*a750*/  UISETP.NE.AND UP0, UPT, UR51, 0x4, UPT ;  /* 0x000000043300788c */ /* 0x000fe8000bf05270 */
[----:B------:R-:W-:Y:S03]  /*a760*/  USEL UR51, UR51, URZ, UP0 ;  /* 0x000000ff33337287 */ /* 0x000fe60008000000 */
[----:B------:R-:W-:Y:S05]  /*a770*/  @P0 LEA R3, R3, UR48, 0x3 ;  /* 0x0000003003030c11 */ /* 0x000fea000f8e18ff */
[----:B------:R-:W-:Y:S05]  /*a780*/  @P0 VIADD R3, R3, 0x40 ;  /* 0x0000004003030836 */ /* 0x000fea0000000000 */
[----:B------:R-:W-:Y:S04]  /*a790*/  @P0 PRMT R0, R0, 0x654, R3 ;  /* 0x0000065400000816 */ /* 0x000fe80000000003 */
[----:B------:R2:W-:Y:S03]  /*a7a0*/  @P0 SYNCS.ARRIVE.TRANS64.RED.A1T0 RZ, [R0+URZ], RZ ;  /* 0x000000ff00ff09a7 */ /* 0x0005e600081004ff */
.L_x_121:
[----:B------:R-:W-:Y:S01]  /*a7b0*/  ISETP.NE.AND P2, PT, R171, RZ, PT ;  /* 0x000000ffab00720c */ /* 0x000fe20003f45270 */
[----:B------:R-:W-:Y:S01]  /*a7c0*/  UIADD3 UR49, UPT, UPT, UR49, 0x4, URZ ;  /* 0x0000000431317890 */ /* 0x000fe2000fffe0ff */
[----:B------:R-:W-:Y:S01]  /*a7d0*/  ISETP.NE.AND P0, PT, R173, 0x2, PT ;  /* 0x00000002ad00780c */ /* 0x000fe20003f05270 */
[----:B------:R-:W-:Y:S01]  /*a7e0*/  IMAD.IADD R20, R75, 0x1, R154 ;  /* 0x000000014b147824 */ /* 0x000fe200078e029a */
[----:B------:R-:W-:Y:S01]  /*a7f0*/  ISETP.NE.AND P1, PT, R76, 0x2, PT ;  /* 0x000000024c00780c */ /* 0x000fe20003f25270 */
[----:B------:R-:W-:Y:S01]  /*a800*/  IMAD.IADD R21, R77, 0x1, R156 ;  /* 0x000000014d157824 */ /* 0x000fe200078e029c */
[----:B--2---:R-:W-:Y:S02]  /*a810*/  SEL R0, RZ, 0x1, P0 ;  /* 0x00000001ff007807 */ /* 0x004fe40000000000 */
[----:B------:R-:W-:Y:S02]  /*a820*/  SEL R3, RZ, 0x1, P1 ;  /* 0x00000001ff037807 */ /* 0x000fe40000800000 */
[----:B------:R-:W-:Y:S02]  /*a830*/  LOP3.LUT R165, R165, R0, RZ, 0x3c, !PT ;  /* 0x00000000a5a57212 */ /* 0x000fe400078e3cff */
[----:B------:R-:W-:Y:S02]  /*a840*/  LOP3.LUT R166, R166, R3, RZ, 0x3c, !PT ;  /* 0x00000003a6a67212 */ /* 0x000fe400078e3cff */
[----:B------:R-:W-:Y:S02]  /*a850*/  @P2 R2UR UR36, R164 ;  /* 0x00000000a42422ca */ /* 0x000fe400000e0000 */
[----:B------:R-:W-:Y:S02]  /*a860*/  SEL R173, R173, RZ, P0 ;  /* 0x000000ffadad7207 */ /* 0x000fe40000000000 */
[----:B------:R-:W-:Y:S01]  /*a870*/  SEL R76, R76, RZ, P1 ;  /* 0x000000ff4c4c7207 */ /* 0x000fe20000800000 */
[----:B------:R-:W-:Y:S10]  /*a880*/  @P2 BRA `(.L_x_122) ;  /* 0xffffffa000242947 */ /* 0x000ff4000383ffff */
[----:B------:R-:W-:-:S09]  /*a890*/  UISETP.NE.AND UP0, UPT, UR50, URZ, UPT ;  /* 0x000000ff3200728c */ /* 0x000fd2000bf05270 */
[----:B------:R-:W-:Y:S05]  /*a8a0*/  BRA.U !UP0, `(.L_x_123) ;  /* 0x0000000108487547 */ /* 0x000fea000b800000 */
[----:B------:R-:W2:Y:S02]  /*a8b0*/  LDCU.64 UR4, c[0x0][0x890] ;  /* 0x00011200ff0477ac */ /* 0x000ea40008000a00 */
[----:B--2---:R-:W-:-:S04]  /*a8c0*/  UISETP.NE.U32.AND UP0, UPT, UR4, URZ, UPT ;  /* 0x000000ff0400728c */ /* 0x004fc8000bf05070 */
[----:B------:R-:W-:-:S09]  /*a8d0*/  UISETP.NE.AND.EX UP0, UPT, UR5, URZ, UPT, UP0 ;  /* 0x000000ff0500728c */ /* 0x000fd2000bf05300 */
[----:B------:R-:W-:Y:S05]  /*a8e0*/  BRA.U UP0, `(.L_x_124) ;  /* 0x00000001000c7547 */ /* 0x000fea000b800000 */
[----:B------:R-:W-:-:S13]  /*a8f0*/  FSETP.NEU.AND P0, PT, R81, RZ, PT ;  /* 0x000000ff5100720b */ /* 0x000fda0003f0d000 */
[----:B------:R-:W-:Y:S05]  /*a900*/  @!P0 EXIT ;  /* 0x000000000000894d */ /* 0x000fea0003800000 */
[----:B------:R-:W-:Y:S05]  /*a910*/  BRA `(.L_x_123) ;  /* 0x00000000002c7947 */ /* 0x000fea0003800000 */
.L_x_124:
[----:B------:R-:W-:Y:S01]  /*a920*/  ISETP.NE.AND P0, PT, R172, RZ, PT ;  /* 0x000000ffac00720c */ /* 0x000fe20003f05270 */
[----:B------:R-:W-:-:S12]  /*a930*/  BSSY.RECONVERGENT B0, `(.L_x_123) ;  /* 0x0000009000007945 */ /* 0x000fd80003800200 */
[----:B------:R-:W-:Y:S05]  /*a940*/  @P0 BRA `(.L_x_125) ;  /* 0x0000000000140947 */ /* 0x000fea0003800000 */
[----:B------:R-:W2:Y:S02]  /*a950*/  LDCU.64 UR4, c[0x0][0x888] ;  /* 0x00011100ff0477ac */ /* 0x000ea40008000a00 */
[----:B--2---:R-:W-:-:S04]  /*a960*/  ISETP.NE.U32.AND P0, PT, RZ, UR4, PT ;  /* 0x00000004ff007c0c */ /* 0x004fc8000bf05070 */
[----:B------:R-:W-:-:S13]  /*a970*/  ISETP.NE.AND.EX P0, PT, RZ, UR5, PT, P0 ;  /* 0x00000005ff007c0c */ /* 0x000fda000bf05300 */
[----:B------:R-:W-:Y:S05]  /*a980*/  @!P0 EXIT ;  /* 0x000000000000894d */ /* 0x000fea0003800000 */
[----:B------:R-:W-:Y:S05]  /*a990*/  BRA `(.L_x_126) ;  /* 0x0000000000087947 */ /* 0x000fea0003800000 */
.L_x_125:
[----:B------:R-:W-:-:S13]  /*a9a0*/  FSETP.NEU.AND P0, PT, R81, RZ, PT ;  /* 0x000000ff5100720b */ /* 0x000fda0003f0d000 */
[----:B------:R-:W-:Y:S05]  /*a9b0*/  @!P0 EXIT ;  /* 0x000000000000894d */ /* 0x000fea0003800000 */
.L_x_126:
[----:B------:R-:W-:Y:S05]  /*a9c0*/  BSYNC.RECONVERGENT B0 ;  /* 0x0000000000007941 */ /* 0x000fea0003800200 */
.L_x_123:
[----:B------:R-:W-:Y:S01]  /*a9d0*/  ULEA UR4, UR51, UR48, 0x3 ;  /* 0x0000003033047291 */ /* 0x000fe2000f8e18ff */
[----:B------:R-:W-:-:S04]  /*a9e0*/  DEPBAR.LE SB0, 0x0 ;  /* 0x000080000000791a */ /* 0x000fc80000000000 */
[----:B------:R-:W-:-:S04]  /*a9f0*/  UIADD3 UR4, UPT, UPT, UR4, 0x40, URZ ;  /* 0x0000004004047890 */ /* 0x000fc8000fffe0ff */
[----:B------:R-:W-:-:S09]  /*aa00*/  UPRMT UR4, UR37, 0x654, UR4 ;  /* 0x0000065425047896 */ /* 0x000fd20008000004 */
[----:B------:R-:W-:Y:S01]  /*aa10*/  SYNCS.ARRIVE.TRANS64.RED.A1T0 RZ, [UR4], RZ ;  /* 0x000000ffffff79a7 */ /* 0x000fe20008100404 */
[----:B------:R-:W-:Y:S05]  /*aa20*/  EXIT ;  /* 0x000000000000794d */ /* 0x000fea0003800000 */
.L_x_19:
[----:B--2---:R2:W1:Y:S02]  /*aa30*/  SYNCS.PHASECHK.TRANS64.TRYWAIT P0, [R3+URZ+0xc0], R2 ;  /* 0x0000c002030075a7 */ /* 0x00446400080011ff */
[----:B-1----:R-:W-:Y:S05]  /*aa40*/  @!P0 NANOSLEEP.SYNCS 0x989680 ;  /* 0x009896800000895d */ /* 0x002fea0003900000 */
[----:B------:R-:W1:Y:S02]  /*aa50*/  @!P0 SYNCS.PHASECHK.TRANS64 P0, [R3+URZ+0xc0], R2 ;  /* 0x0000c002030085a7 */ /* 0x000e6400080010ff */
[----:B-1----:R-:W-:Y:S05]  /*aa60*/  @!P0 BRA `(.L_x_19) ;  /* 0xfffffffc00f08947 */ /* 0x002fea000383ffff */
[----:B------:R-:W-:Y:S05]  /*aa70*/  BRA `(.L_x_127) ;  /* 0xffffff6800bc7947 */ /* 0x000fea000383ffff */
.L_x_22:
[----:B-1----:R-:W-:-:S07]  /*aa80*/  MOV R2, UR33 ;  /* 0x0000002100027c02 */ /* 0x002fce0008000f00 */
.L_x_128:
[----:B-1----:R1:W2:Y:S02]  /*aa90*/  SYNCS.PHASECHK.TRANS64.TRYWAIT P0, [R2+URZ+0x10], R5 ;  /* 0x00001005020075a7 */ /* 0x0022a400080011ff */
[----:B--2---:R-:W-:Y:S05]  /*aaa0*/  @!P0 NANOSLEEP.SYNCS 0x989680 ;  /* 0x009896800000895d */ /* 0x004fea0003900000 */
[----:B------:R-:W2:Y:S02]  /*aab0*/  @!P0 SYNCS.PHASECHK.TRANS64 P0, [R2+URZ+0x10], R5 ;  /* 0x00001005020085a7 */ /* 0x000ea400080010ff */
[----:B--2---:R-:W-:Y:S05]  /*aac0*/  @!P0 BRA `(.L_x_128) ;  /* 0xfffffffc00f08947 */ /* 0x004fea000383ffff */
[----:B------:R-:W-:Y:S05]  /*aad0*/  BRA `(.L_x_21) ;  /* 0xffffff6c000c7947 */ /* 0x000fea000383ffff */
.L_x_28:
[----:B-1----:R-:W-:-:S07]  /*aae0*/  MOV R2, UR17 ;  /* 0x0000001100027c02 */ /* 0x002fce0008000f00 */
.L_x_129:
[----:B-1----:R1:W2:Y:S02]  /*aaf0*/  SYNCS.PHASECHK.TRANS64.TRYWAIT P0, [R2+URZ+0x10], R5 ;  /* 0x00001005020075a7 */ /* 0x0022a400080011ff */
[----:B--2---:R-:W-:Y:S05]  /*ab00*/  @!P0 NANOSLEEP.SYNCS 0x989680 ;  /* 0x009896800000895d */ /* 0x004fea0003900000 */
[----:B------:R-:W2:Y:S02]  /*ab10*/  @!P0 SYNCS.PHASECHK.TRANS64 P0, [R2+URZ+0x10], R5 ;  /* 0x00001005020085a7 */ /* 0x000ea400080010ff */
[----:B--2---:R-:W-:Y:S05]  /*ab20*/  @!P0 BRA `(.L_x_129) ;  /* 0xfffffffc00f08947 */ /* 0x004fea000383ffff */
[----:B------:R-:W-:Y:S05]  /*ab30*/  BRA `(.L_x_27) ;  /* 0xffffff6c00b47947 */ /* 0x000fea000383ffff */
.L_x_32:
[----:B-1----:R1:W2:Y:S02]  /*ab40*/  SYNCS.PHASECHK.TRANS64.TRYWAIT P0, [R2+URZ+0x70], R3 ;  /* 0x00007003020075a7 */ /* 0x0022a400080011ff */
[----:B--2---:R-:W-:Y:S05]  /*ab50*/  @!P0 NANOSLEEP.SYNCS 0x989680 ;  /* 0x009896800000895d */ /* 0x004fea0003900000 */
[----:B------:R-:W2:Y:S02]  /*ab60*/  @!P0 SYNCS.PHASECHK.TRANS64 P0, [R2+URZ+0x70], R3 ;  /* 0x00007003020085a7 */ /* 0x000ea400080010ff */
[----:B--2---:R-:W-:Y:S05]  /*ab70*/  @!P0 BRA `(.L_x_32) ;  /* 0xfffffffc00f08947 */ /* 0x004fea000383ffff */
[----:B------:R-:W-:Y:S05]  /*ab80*/  BRA `(.L_x_130) ;  /* 0xffffff7000447947 */ /* 0x000fea000383ffff */
.L_x_36:
[----:B----4-:R-:W-:-:S07]  /*ab90*/  MOV R0, UR4 ;  /* 0x0000000400007c02 */ /* 0x010fce0008000f00 */
.L_x_131:
[----:B-1----:R1:W2:Y:S02]  /*aba0*/  SYNCS.PHASECHK.TRANS64.TRYWAIT P0, [R0+URZ], R3 ;  /* 0x00000003000075a7 */ /* 0x0022a400080011ff */
[----:B--2---:R-:W-:Y:S05]  /*abb0*/  @!P0 NANOSLEEP.SYNCS 0x989680 ;  /* 0x009896800000895d */ /* 0x004fea0003900000 */
[----:B------:R-:W2:Y:S02]  /*abc0*/  @!P0 SYNCS.PHASECHK.TRANS64 P0, [R0+URZ], R3 ;  /* 0x00000003000085a7 */ /* 0x000ea400080010ff */
[----:B--2---:R-:W-:Y:S05]  /*abd0*/  @!P0 BRA `(.L_x_131) ;  /* 0xfffffffc00f08947 */ /* 0x004fea000383ffff */
[----:B------:R-:W-:Y:S05]  /*abe0*/  BRA `(.L_x_132) ;  /* 0xffffff7400b47947 */ /* 0x000fea000383ffff */
.L_x_39:
[----:B-1----:R1:W2:Y:S02]  /*abf0*/  SYNCS.PHASECHK.TRANS64.TRYWAIT P0, [R0+URZ+0xb0], R5 ;  /* 0x0000b005000075a7 */ /* 0x0022a400080011ff */
[----:B--2---:R-:W-:Y:S05]  /*ac00*/  @!P0 NANOSLEEP.SYNCS 0x989680 ;  /* 0x009896800000895d */ /* 0x004fea0003900000 */
[----:B------:R-:W2:Y:S02]  /*ac10*/  @!P0 SYNCS.PHASECHK.TRANS64 P0, [R0+URZ+0xb0], R5 ;  /* 0x0000b005000085a7 */ /* 0x000ea400080010ff */
[----:B--2---:R-:W-:Y:S05]  /*ac20*/  @!P0 BRA `(.L_x_39) ;  /* 0xfffffffc00f08947 */ /* 0x004fea000383ffff */
[----:B------:R-:W-:Y:S05]  /*ac30*/  BRA `(.L_x_133) ;  /* 0xffffff7800107947 */ /* 0x000fea000383ffff */
.L_x_40:
[----:B------:R-:W-:-:S07]  /*ac40*/  MOV R0, UR5 ;  /* 0x0000000500007c02 */ /* 0x000fce0008000f00 */
.L_x_134:
[----:B-1----:R1:W2:Y:S02]  /*ac50*/  SYNCS.PHASECHK.TRANS64.TRYWAIT P0, [R0+URZ+0x80], R5 ;  /* 0x00008005000075a7 */ /* 0x0022a400080011ff */
[----:B--2---:R-:W-:Y:S05]  /*ac60*/  @!P0 NANOSLEEP.SYNCS 0x989680 ;  /* 0x009896800000895d */ /* 0x004fea0003900000 */
[----:B------:R-:W2:Y:S02]  /*ac70*/  @!P0 SYNCS.PHASECHK.TRANS64 P0, [R0+URZ+0x80], R5 ;  /* 0x00008005000085a7 */ /* 0x000ea400080010ff */
[----:B--2---:R-:W-:Y:S05]  /*ac80*/  @!P0 BRA `(.L_x_134) ;  /* 0xfffffffc00f08947 */ /* 0x004fea000383ffff */
[----:B------:R-:W-:Y:S05]  /*ac90*/  BRA `(.L_x_135) ;  /* 0xffffff7800207947 */ /* 0x000fea000383ffff */
.L_x_41:
[----:B-1----:R1:W2:Y:S02]  /*aca0*/  SYNCS.PHASECHK.TRANS64.TRYWAIT P1, [R0+URZ+0x70], R5 ;  /* 0x00007005000075a7 */ /* 0x0022a400080211ff */
[----:B--2---:R-:W-:Y:S05]  /*acb0*/  @!P1 NANOSLEEP.SYNCS 0x989680 ;  /* 0x009896800000995d */ /* 0x004fea0003900000 */
[----:B------:R-:W2:Y:S02]  /*acc0*/  @!P1 SYNCS.PHASECHK.TRANS64 P1, [R0+URZ+0x70], R5 ;  /* 0x00007005000095a7 */ /* 0x000ea400080210ff */
[----:B--2---:R-:W-:Y:S05]  /*acd0*/  @!P1 BRA `(.L_x_41) ;  /* 0xfffffffc00f09947 */ /* 0x004fea000383ffff */
[----:B------:R-:W-:Y:S05]  /*ace0*/  BRA `(.L_x_136) ;  /* 0xffffff7800507947 */ /* 0x000fea000383ffff */
.L_x_44:
[----:B------:R-:W-:-:S07]  /*acf0*/  MOV R0, UR5 ;  /* 0x0000000500007c02 */ /* 0x000fce0008000f00 */
.L_x_137:
[----:B-1----:R1:W2:Y:S02]  /*ad00*/  SYNCS.PHASECHK.TRANS64.TRYWAIT P0, [R0+URZ+0x80], R3 ;  /* 0x00008003000075a7 */ /* 0x0022a400080011ff */
[----:B--2---:R-:W-:Y:S05]  /*ad10*/  @!P0 NANOSLEEP.SYNCS 0x989680 ;  /* 0x009896800000895d */ /* 0x004fea0003900000 */
[----:B------:R-:W2:Y:S02]  /*ad20*/  @!P0 SYNCS.PHASECHK.TRANS64 P0, [R0+URZ+0x80], R3 ;  /* 0x00008003000085a7 */ /* 0x000ea400080010ff */
[----:B--2---:R-:W-:Y:S05]  /*ad30*/  @!P0 BRA `(.L_x_137) ;  /* 0xfffffffc00f08947 */ /* 0x004fea000383ffff */
[----:B------:R-:W-:Y:S05]  /*ad40*/  BRA `(.L_x_43) ;  /* 0xffffff7800a47947 */ /* 0x000fea000383ffff */
.L_x_51:
[----:B-1----:R1:W2:Y:S02]  /*ad50*/  SYNCS.PHASECHK.TRANS64.TRYWAIT P1, [R0+URZ+0x70], R5 ;  /* 0x00007005000075a7 */ /* 0x0022a400080211ff */
[----:B--2---:R-:W-:Y:S05]  /*ad60*/  @!P1 NANOSLEEP.SYNCS 0x989680 ;  /* 0x009896800000995d */ /* 0x004fea0003900000 */
[----:B------:R-:W2:Y:S02]  /*ad70*/  @!P1 SYNCS.PHASECHK.TRANS64 P1, [R0+URZ+0x70], R5 ;  /* 0x00007005000095a7 */ /* 0x000ea400080210ff */
[----:B--2---:R-:W-:Y:S05]  /*ad80*/  @!P1 BRA `(.L_x_51) ;  /* 0xfffffffc00f09947 */ /* 0x004fea000383ffff */
[----:B------:R-:W-:Y:S05]  /*ad90*/  BRA `(.L_x_138) ;  /* 0xffffff8000047947 */ /* 0x000fea000383ffff */
.L_x_52:
[----:B------:R-:W-:-:S07]  /*ada0*/  MOV R3, UR8 ;  /* 0x0000000800037c02 */ /* 0x000fce0008000f00 */
.L_x_139:
[----:B-1----:R1:W2:Y:S02]  /*adb0*/  SYNCS.PHASECHK.TRANS64.TRYWAIT P0, [R3+URZ+0xa0], R0 ;  /* 0x0000a000030075a7 */ /* 0x0022a400080011ff */
[----:B--2---:R-:W-:Y:S05]  /*adc0*/  @!P0 NANOSLEEP.SYNCS 0x989680 ;  /* 0x009896800000895d */ /* 0x004fea0003900000 */
[----:B------:R-:W2:Y:S02]  /*add0*/  @!P0 SYNCS.PHASECHK.TRANS64 P0, [R3+URZ+0xa0], R0 ;  /* 0x0000a000030085a7 */ /* 0x000ea400080010ff */
[----:B--2---:R-:W-:Y:S05]  /*ade0*/  @!P0 BRA `(.L_x_139) ;  /* 0xfffffffc00f08947 */ /* 0x004fea000383ffff */
[----:B------:R-:W-:Y:S05]  /*adf0*/  BRA `(.L_x_140) ;  /* 0xffffff80003c7947 */ /* 0x000fea000383ffff */
.L_x_55:
[----:B------:R-:W-:Y:S07]  /*ae00*/  MOV R0, UR7 ;  /* 0x0000000700007c02 */ /* 0x000fee0008000f00 */
.L_x_141:
[----:B-1----:R1:W2:Y:S02]  /*ae10*/  SYNCS.PHASECHK.TRANS64.TRYWAIT P0, [R0+URZ], R3 ;  /* 0x00000003000075a7 */ /* 0x0022a400080011ff */
[----:B--2---:R-:W-:Y:S05]  /*ae20*/  @!P0 NANOSLEEP.SYNCS 0x989680 ;  /* 0x009896800000895d */ /* 0x004fea0003900000 */
[----:B------:R-:W2:Y:S02]  /*ae30*/  @!P0 SYNCS.PHASECHK.TRANS64 P0, [R0+URZ], R3 ;  /* 0x00000003000085a7 */ /* 0x000ea400080010ff */
[----:B--2---:R-:W-:Y:S05]  /*ae40*/  @!P0 BRA `(.L_x_141) ;  /* 0xfffffffc00f08947 */ /* 0x004fea000383ffff */
[----:B------:R-:W-:Y:S05]  /*ae50*/  BRA `(.L_x_54) ;  /* 0xffffff8000587947 */ /* 0x000fea000383ffff */
.L_x_58:
[----:B------:R-:W-:-:S07]  /*ae60*/  MOV R0, UR5 ;  /* 0x0000000500007c02 */ /* 0x000fce0008000f00 */
.L_x_142:
[----:B--2---:R2:W3:Y:S02]  /*ae70*/  SYNCS.PHASECHK.TRANS64.TRYWAIT P0, [R0+URZ], R3 ;  /* 0x00000003000075a7 */ /* 0x0044e400080011ff */
[----:B---3--:R-:W-:Y:S05]  /*ae80*/  @!P0 NANOSLEEP.SYNCS 0x989680 ;  /* 0x009896800000895d */ /* 0x008fea0003900000 */
[----:B------:R-:W3:Y:S02]  /*ae90*/  @!P0 SYNCS.PHASECHK.TRANS64 P0, [R0+URZ], R3 ;  /* 0x00000003000085a7 */ /* 0x000ee400080010ff */
[----:B---3--:R-:W-:Y:S05]  /*aea0*/  @!P0 BRA `(.L_x_142) ;  /* 0xfffffffc00f08947 */ /* 0x008fea000383ffff */
[----:B------:R-:W-:Y:S05]  /*aeb0*/  BRA `(.L_x_143) ;  /* 0xffffff84000c7947 */ /* 0x000fea000383ffff */
.L_x_59:
[----:B------:R-:W-:-:S07]  /*aec0*/  MOV R0, UR7 ;  /* 0x0000000700007c02 */ /* 0x000fce0008000f00 */
.L_x_144:
[----:B--2---:R2:W3:Y:S02]  /*aed0*/  SYNCS.PHASECHK.TRANS64.TRYWAIT P0, [R0+URZ], R3 ;  /* 0x00000003000075a7 */ /* 0x0044e400080011ff */
[----:B---3--:R-:W-:Y:S05]  /*aee0*/  @!P0 NANOSLEEP.SYNCS 0x989680 ;  /* 0x009896800000895d */ /* 0x008fea0003900000 */
[----:B------:R-:W3:Y:S02]  /*aef0*/  @!P0 SYNCS.PHASECHK.TRANS64 P0, [R0+URZ], R3 ;  /* 0x00000003000085a7 */ /* 0x000ee400080010ff */
[----:B---3--:R-:W-:Y:S05]  /*af00*/  @!P0 BRA `(.L_x_144) ;  /* 0xfffffffc00f08947 */ /* 0x008fea000383ffff */
[----:B------:R-:W-:Y:S05]  /*af10*/  BRA `(.L_x_145) ;  /* 0xffffff8400187947 */ /* 0x000fea000383ffff */
.L_x_64:
[----:B--2---:R2:W3:Y:S02]  /*af20*/  SYNCS.PHASECHK.TRANS64.TRYWAIT P0, [R0+URZ+0x70], R3 ;  /* 0x00007003000075a7 */ /* 0x0044e400080011ff */
[----:B---3--:R-:W-:Y:S05]  /*af30*/  @!P0 NANOSLEEP.SYNCS 0x989680 ;  /* 0x009896800000895d */ /* 0x008fea0003900000 */
[----:B------:R-:W3:Y:S02]  /*af40*/  @!P0 SYNCS.PHASECHK.TRANS64 P0, [R0+URZ+0x70], R3 ;  /* 0x00007003000085a7 */ /* 0x000ee400080010ff */
[----:B---3--:R-:W-:Y:S05]  /*af50*/  @!P0 BRA `(.L_x_64) ;  /* 0xfffffffc00f08947 */ /* 0x008fea000383ffff */
[----:B------:R-:W-:Y:S05]  /*af60*/  BRA `(.L_x_146) ;  /* 0xffffff8800247947 */ /* 0x000fea000383ffff */
.L_x_67:
[----:B------:R-:W-:Y:S07]  /*af70*/  MOV R0, UR7 ;  /* 0x0000000700007c02 */ /* 0x000fee0008000f00 */
.L_x_147:
[----:B--2---:R2:W3:Y:S02]  /*af80*/  SYNCS.PHASECHK.TRANS64.TRYWAIT P0, [R0+URZ+0x68], R3 ;  /* 0x00006803000075a7 */ /* 0x0044e400080011ff */
[----:B---3--:R-:W-:Y:S05]  /*af90*/  @!P0 NANOSLEEP.SYNCS 0x989680 ;  /* 0x009896800000895d */ /* 0x008fea0003900000 */
[----:B------:R-:W3:Y:S02]  /*afa0*/  @!P0 SYNCS.PHASECHK.TRANS64 P0, [R0+URZ+0x68], R3 ;  /* 0x00006803000085a7 */ /* 0x000ee400080010ff */
[----:B---3--:R-:W-:Y:S05]  /*afb0*/  @!P0 BRA `(.L_x_147) ;  /* 0xfffffffc00f08947 */ /* 0x008fea000383ffff */
[----:B------:R-:W-:Y:S05]  /*afc0*/  BRA `(.L_x_66) ;  /* 0xffffff8c00047947 */ /* 0x000fea000383ffff */
.L_x_70:
[----:B------:R-:W-:Y:S07]  /*afd0*/  MOV R3, UR7 ;  /* 0x0000000700037c02 */ /* 0x000fee0008000f00 */
.L_x_148:
[----:B-1----:R1:W2:Y:S02]  /*afe0*/  SYNCS.PHASECHK.TRANS64.TRYWAIT P0, [R3+URZ+0x40], R12 ;  /* 0x0000400c030075a7 */ /* 0x0022a400080011ff */
[----:B--2---:R-:W-:Y:S05]  /*aff0*/  @!P0 NANOSLEEP.SYNCS 0x989680 ;  /* 0x009896800000895d */ /* 0x004fea0003900000 */
[----:B------:R-:W2:Y:S02]  /*b000*/  @!P0 SYNCS.PHASECHK.TRANS64 P0, [R3+URZ+0x40], R12 ;  /* 0x0000400c030085a7 */ /* 0x000ea400080010ff */
[----:B--2---:R-:W-:Y:S05]  /*b010*/  @!P0 BRA `(.L_x_148) ;  /* 0xfffffffc00f08947 */ /* 0x004fea000383ffff */
[----:B------:R-:W-:Y:S05]  /*b020*/  BRA `(.L_x_149) ;  /* 0xffffff8c007c7947 */ /* 0x000fea000383ffff */
.L_x_71:
[----:B-1----:R-:W-:Y:S07]  /*b030*/  MOV R3, UR7 ;  /* 0x0000000700037c02 */ /* 0x002fee0008000f00 */
.L_x_150:
[----:B-1----:R1:W2:Y:S02]  /*b040*/  SYNCS.PHASECHK.TRANS64.TRYWAIT P0, [R3+URZ+0x48], R12 ;  /* 0x0000480c030075a7 */ /* 0x0022a400080011ff */
[----:B--2---:R-:W-:Y:S05]  /*b050*/  @!P0 NANOSLEEP.SYNCS 0x989680 ;  /* 0x009896800000895d */ /* 0x004fea0003900000 */
[----:B------:R-:W2:Y:S02]  /*b060*/  @!P0 SYNCS.PHASECHK.TRANS64 P0, [R3+URZ+0x48], R12 ;  /* 0x0000480c030085a7 */ /* 0x000ea400080010ff */
[----:B--2---:R-:W-:Y:S05]  /*b070*/  @!P0 BRA `(.L_x_150) ;  /* 0xfffffffc00f08947 */ /* 0x004fea000383ffff */
[----:B------:R-:W-:Y:S05]  /*b080*/  BRA `(.L_x_151) ;  /* 0xffffff8c00b87947 */ /* 0x000fea000383ffff */
.L_x_72:
[----:B-1----:R-:W-:Y:S07]  /*b090*/  MOV R3, UR7 ;  /* 0x0000000700037c02 */ /* 0x002fee0008000f00 */
.L_x_152:
[----:B-1----:R1:W2:Y:S02]  /*b0a0*/  SYNCS.PHASECHK.TRANS64.TRYWAIT P0, [R3+URZ+0x50], R12 ;  /* 0x0000500c030075a7 */ /* 0x0022a400080011ff */
[----:B--2---:R-:W-:Y:S05]  /*b0b0*/  @!P0 NANOSLEEP.SYNCS 0x989680 ;  /* 0x009896800000895d */ /* 0x004fea0003900000 */
[----:B------:R-:W2:Y:S02]  /*b0c0*/  @!P0 SYNCS.PHASECHK.TRANS64 P0, [R3+URZ+0x50], R12 ;  /* 0x0000500c030085a7 */ /* 0x000ea400080010ff */
[----:B--2---:R-:W-:Y:S05]  /*b0d0*/  @!P0 BRA `(.L_x_152) ;  /* 0xfffffffc00f08947 */ /* 0x004fea000383ffff */
[----:B------:R-:W-:Y:S05]  /*b0e0*/  BRA `(.L_x_153) ;  /* 0xffffff9000007947 */ /* 0x000fea000383ffff */
.L_x_73:
[----:B------:R-:W-:Y:S07]  /*b0f0*/  MOV R3, UR7 ;  /* 0x0000000700037c02 */ /* 0x000fee0008000f00 */
.L_x_154:
[----:B-1----:R1:W2:Y:S02]  /*b100*/  SYNCS.PHASECHK.TRANS64.TRYWAIT P0, [R3+URZ+0x58], R12 ;  /* 0x0000580c030075a7 */ /* 0x0022a400080011ff */
[----:B--2---:R-:W-:Y:S05]  /*b110*/  @!P0 NANOSLEEP.SYNCS 0x989680 ;  /* 0x009896800000895d */ /* 0x004fea0003900000 */
[----:B------:R-:W2:Y:S02]  /*b120*/  @!P0 SYNCS.PHASECHK.TRANS64 P0, [R3+URZ+0x58], R12 ;  /* 0x0000580c030085a7 */ /* 0x000ea400080010ff */
[----:B--2---:R-:W-:Y:S05]  /*b130*/  @!P0 BRA `(.L_x_154) ;  /* 0xfffffffc00f08947 */ /* 0x004fea000383ffff */
[----:B------:R-:W-:Y:S05]  /*b140*/  BRA `(.L_x_155) ;  /* 0xffffff9000887947 */ /* 0x000fea000383ffff */
.L_x_75:
[----:B------:R-:W-:-:S07]  /*b150*/  MOV R0, UR7 ;  /* 0x0000000700007c02 */ /* 0x000fce0008000f00 */
.L_x_156:
[----:B-1----:R1:W3:Y:S02]  /*b160*/  SYNCS.PHASECHK.TRANS64.TRYWAIT P0, [R0+URZ+0x40], R3 ;  /* 0x00004003000075a7 */ /* 0x0022e400080011ff */
[----:B---3--:R-:W-:Y:S05]  /*b170*/  @!P0 NANOSLEEP.SYNCS 0x989680 ;  /* 0x009896800000895d */ /* 0x008fea0003900000 */
[----:B------:R-:W3:Y:S02]  /*b180*/  @!P0 SYNCS.PHASECHK.TRANS64 P0, [R0+URZ+0x40], R3 ;  /* 0x00004003000085a7 */ /* 0x000ee400080010ff */
[----:B---3--:R-:W-:Y:S05]  /*b190*/  @!P0 BRA `(.L_x_156) ;  /* 0xfffffffc00f08947 */ /* 0x008fea000383ffff */
[----:B------:R-:W-:Y:S05]  /*b1a0*/  BRA `(.L_x_157) ;  /* 0xffffff9000f87947 */ /* 0x000fea000383ffff */
.L_x_76:
[----:B-1----:R-:W-:-:S07]  /*b1b0*/  MOV R0, UR7 ;  /* 0x0000000700007c02 */ /* 0x002fce0008000f00 */
.L_x_158:
[----:B-1----:R1:W3:Y:S02]  /*b1c0*/  SYNCS.PHASECHK.TRANS64.TRYWAIT P0, [R0+URZ+0x48], R3 ;  /* 0x00004803000075a7 */ /* 0x0022e400080011ff */
[----:B---3--:R-:W-:Y:S05]  /*b1d0*/  @!P0 NANOSLEEP.SYNCS 0x989680 ;  /* 0x009896800000895d */ /* 0x008fea0003900000 */
[----:B------:R-:W3:Y:S02]  /*b1e0*/  @!P0 SYNCS.PHASECHK.TRANS64 P0, [R0+URZ+0x48], R3 ;  /* 0x00004803000085a7 */ /* 0x000ee400080010ff */
[----:B---3--:R-:W-:Y:S05]  /*b1f0*/  @!P0 BRA `(.L_x_158) ;  /* 0xfffffffc00f08947 */ /* 0x008fea000383ffff */
[----:B------:R-:W-:Y:S05]  /*b200*/  BRA `(.L_x_159) ;  /* 0xffffff9000e87947 */ /* 0x000fea000383ffff */
.L_x_77:
[----:B-1----:R-:W-:-:S07]  /*b210*/  MOV R0, UR7 ;  /* 0x0000000700007c02 */ /* 0x002fce0008000f00 */
.L_x_160:
[----:B-1----:R1:W3:Y:S02]  /*b220*/  SYNCS.PHASECHK.TRANS64.TRYWAIT P0, [R0+URZ+0x50], R3 ;  /* 0x00005003000075a7 */ /* 0x0022e400080011ff */
[----:B---3--:R-:W-:Y:S05]  /*b230*/  @!P0 NANOSLEEP.SYNCS 0x989680 ;  /* 0x009896800000895d */ /* 0x008fea0003900000 */
[----:B------:R-:W3:Y:S02]  /*b240*/  @!P0 SYNCS.PHASECHK.TRANS64 P0, [R0+URZ+0x50], R3 ;  /* 0x00005003000085a7 */ /* 0x000ee400080010ff */
[----:B---3--:R-:W-:Y:S05]  /*b250*/  @!P0 BRA `(.L_x_160) ;  /* 0xfffffffc00f08947 */ /* 0x008fea000383ffff */
[----:B------:R-:W-:Y:S05]  /*b260*/  BRA `(.L_x_161) ;  /* 0xffffff9000d87947 */ /* 0x000fea000383ffff */
.L_x_79:
[----:B--2---:R2:W4:Y:S02]  /*b270*/  SYNCS.PHASECHK.TRANS64.TRYWAIT P0, [R0+URZ+0x70], R3 ;  /* 0x00007003000075a7 */ /* 0x00452400080011ff */
[----:B----4-:R-:W-:Y:S05]  /*b280*/  @!P0 NANOSLEEP.SYNCS 0x989680 ;  /* 0x009896800000895d */ /* 0x010fea0003900000 */
[----:B------:R-:W4:Y:S02]  /*b290*/  @!P0 SYNCS.PHASECHK.TRANS64 P0, [R0+URZ+0x70], R3 ;  /* 0x00007003000085a7 */ /* 0x000f2400080010ff */
[----:B----4-:R-:W-:Y:S05]  /*b2a0*/  @!P0 BRA `(.L_x_79) ;  /* 0xfffffffc00f08947 */ /* 0x010fea000383ffff */
[----:B------:R-:W-:Y:S05]  /*b2b0*/  BRA `(.L_x_162) ;  /* 0xffffff9400ac7947 */ /* 0x000fea000383ffff */
.L_x_90:
[----:B-1----:R-:W-:Y:S04]  /*b2c0*/  MOV R2, UR48 ;  /* 0x0000003000027c02 */ /* 0x002fe80008000f00 */
[----:B------:R1:W3:Y:S03]  /*b2d0*/  SYNCS.PHASECHK.TRANS64.TRYWAIT P1, [R2+URZ+0x20], R3 ;  /* 0x00002003020075a7 */ /* 0x0002e600080211ff */
[----:B---3--:R-:W-:Y:S05]  /*b2e0*/  @!P1 NANOSLEEP.SYNCS 0x989680 ;  /* 0x009896800000995d */ /* 0x008fea0003900000 */
[----:B------:R-:W3:Y:S02]  /*b2f0*/  @!P1 SYNCS.PHASECHK.TRANS64 P1, [R2+URZ+0x20], R3 ;  /* 0x00002003020095a7 */ /* 0x000ee400080210ff */
[----:B---3--:R-:W-:Y:S05]  /*b300*/  @!P1 BRA `(.L_x_90) ;  /* 0xfffffffc00ec9947 */ /* 0x008fea000383ffff */
[----:B------:R-:W-:Y:S05]  /*b310*/  BRA `(.L_x_89) ;  /* 0xffffffa4002c7947 */ /* 0x000fea000383ffff */
.L_x_92:
[----:B-1----:R1:W4:Y:S02]  /*b320*/  SYNCS.PHASECHK.TRANS64.TRYWAIT P0, [R87+URZ+0x90], R0 ;  /* 0x00009000570075a7 */ /* 0x00232400080011ff */
[----:B----4-:R-:W-:Y:S05]  /*b330*/  @!P0 NANOSLEEP.SYNCS 0x989680 ;  /* 0x009896800000895d */ /* 0x010fea0003900000 */
[----:B------:R-:W4:Y:S02]  /*b340*/  @!P0 SYNCS.PHASECHK.TRANS64 P0, [R87+URZ+0x90], R0 ;  /* 0x00009000570085a7 */ /* 0x000f2400080010ff */
[----:B----4-:R-:W-:Y:S05]  /*b350*/  @!P0 BRA `(.L_x_92) ;  /* 0xfffffffc00f08947 */ /* 0x010fea000383ffff */
[----:B------:R-:W-:Y:S05]  /*b360*/  BRA `(.L_x_91) ;  /* 0xffffffa400647947 */ /* 0x000fea000383ffff */
.L_x_101:
[----:B--2---:R2:W4:Y:S02]  /*b370*/  SYNCS.PHASECHK.TRANS64.TRYWAIT P0, [R3+URZ+0x20], R0 ;  /* 0x00002000030075a7 */ /* 0x00452400080011ff */
[----:B----4-:R-:W-:Y:S05]  /*b380*/  @!P0 NANOSLEEP.SYNCS 0x989680 ;  /* 0x009896800000895d */ /* 0x010fea0003900000 */
[----:B------:R-:W4:Y:S02]  /*b390*/  @!P0 SYNCS.PHASECHK.TRANS64 P0, [R3+URZ+0x20], R0 ;  /* 0x00002000030085a7 */ /* 0x000f2400080010ff */
[----:B----4-:R-:W-:Y:S05]  /*b3a0*/  @!P0 BRA `(.L_x_101) ;  /* 0xfffffffc00f08947 */ /* 0x010fea000383ffff */
[----:B------:R-:W-:Y:S05]  /*b3b0*/  BRA `(.L_x_100) ;  /* 0xffffffb800107947 */ /* 0x000fea000383ffff */
.L_x_109:
[----:B-1----:R1:W4:Y:S02]  /*b3c0*/  SYNCS.PHASECHK.TRANS64.TRYWAIT P0, [R0+URZ+0x20], R7 ;  /* 0x00002007000075a7 */ /* 0x00232400080011ff */
[----:B----4-:R-:W-:Y:S05]  /*b3d0*/  @!P0 NANOSLEEP.SYNCS 0x989680 ;  /* 0x009896800000895d */ /* 0x010fea0003900000 */
[----:B------:R-:W4:Y:S02]  /*b3e0*/  @!P0 SYNCS.PHASECHK.TRANS64 P0, [R0+URZ+0x20], R7 ;  /* 0x00002007000085a7 */ /* 0x000f2400080010ff */
[----:B----4-:R-:W-:Y:S05]  /*b3f0*/  @!P0 BRA `(.L_x_109) ;  /* 0xfffffffc00f08947 */ /* 0x010fea000383ffff */
[----:B------:R-:W-:Y:S05]  /*b400*/  BRA `(.L_x_108) ;  /* 0xffffffcc00047947 */ /* 0x000fea000383ffff */
.L_x_117:
[----:B-1----:R1:W2:Y:S02]  /*b410*/  SYNCS.PHASECHK.TRANS64.TRYWAIT P0, [R3+URZ+0x20], R0 ;  /* 0x00002000030075a7 */ /* 0x0022a400080011ff */
[----:B--2---:R-:W-:Y:S05]  /*b420*/  @!P0 NANOSLEEP.SYNCS 0x989680 ;  /* 0x009896800000895d */ /* 0x004fea0003900000 */
[----:B------:R-:W2:Y:S02]  /*b430*/  @!P0 SYNCS.PHASECHK.TRANS64 P0, [R3+URZ+0x20], R0 ;  /* 0x00002000030085a7 */ /* 0x000ea400080010ff */
[----:B--2---:R-:W-:Y:S05]  /*b440*/  @!P0 BRA `(.L_x_117) ;  /* 0xfffffffc00f08947 */ /* 0x004fea000383ffff */
[----:B------:R-:W-:Y:S05]  /*b450*/  BRA `(.L_x_116) ;  /* 0xffffffdc00f87947 */ /* 0x000fea000383ffff */
        .weak           $__internal_0_$__cuda_sm10x_tcgen05_guardrail_trap_col_being_dealloced_not_returned_by_alloc
        .type           $__internal_0_$__cuda_sm10x_tcgen05_guardrail_trap_col_being_dealloced_not_returned_by_alloc,@function
        .size           $__internal_0_$__cuda_sm10x_tcgen05_guardrail_trap_col_being_dealloced_not_returned_by_alloc,($__internal_1_$__cuda_sm10x_tcgen05_guardrail_trap_phase_invalid_during_alloc - $__internal_0_$__cuda_sm10x_tcgen05_guardrail_trap_col_being_dealloced_not_returned_by_alloc)
$__internal_0_$__cuda_sm10x_tcgen05_guardrail_trap_col_being_dealloced_not_returned_by_alloc:
[----:B------:R-:W-:Y:S05]  /*b460*/  BPT.TRAP 0x1 ;  /* 0x000000040000795c */ /* 0x000fea0000300000 */
[----:B------:R-:W-:-:S04]  /*b470*/  HFMA2 R3, -RZ, RZ, 0, 0 ;  /* 0x00000000ff037431 */ /* 0x000fc800000001ff */
[----:B------:R-:W-:Y:S05]  /*b480*/  RET.REL.NODEC R2 `(_ZN7cutlass13device_kernelINS_4gemm6kernel13GemmUniversalIN4cute5tupleIJiiiiEEENS1_10collective13CollectiveMmaINS1_35MainloopSm100TmaUmmaWarpSpecializedILi2ELi2ELi2ENS5_IJNS4_1CILi1EEESB_SB_EEEEENS5_IJNSA_ILi128EEENSA_ILi256EEENSA_ILi32EEEEEENS_10bfloat16_tENS5_IJlSB_lEEESI_SJ_NS4_8TiledMMAINS4_8MMA_AtomIJNS4_20SM100_MMA_F16BF16_SSISI_SI_fLi128ELi256ELNS4_4UMMA5MajorE0ELSO_0ELNSN_7ScaleInE0ELSP_0EEEEEENS4_6LayoutISC_NS5_IJNSA_ILi0EEEST_ST_EEEEENS5_IJNS4_10UnderscoreESW_SW_EEEEENS4_13SM90_TMA_LOADENS4_14ComposedLayoutINS4_7SwizzleILi2ELi4ELi3EEENS4_18smem_ptr_flag_bitsILi16EEENSS_INS5_IJNSA_ILi8EEESG_EEENS5_IJSG_SB_EEEEEEEvNS4_8identityESZ_S19_vS1A_EENS_8epilogue10collective18CollectiveEpilogueINS1C_23Sm100TmaWarpSpecializedILi4ELi2ELi64ELb1ELb0EEEJSH_NS5_IJNSS_ISE_SB_EENSS_INSA_ILi64EEESB_EEEEESI_SJ_SI_SJ_NS1C_6fusion15FusionCallbacksIS1G_NS1L_17LinearCombinationISI_fSI_fLNS_15FloatRoundStyleE2EEESH_S1K_JEEENS4_5SM1004TMEM4LOAD26SM100_TMEM_LOAD_32dp32b64xESZ_NS10_INS11_ILi3ELi4ELi3EEES14_NSS_INS5_IJS15_S1I_EEENS5_IJS1I_SB_EEEEEEENS4_39AutoVectorizingCopyWithAssumedAlignmentILi128EEENS4_14SM90_TMA_STOREES1Z_S21_S21_EEEvvEEEEvNT_6ParamsE) ;  /* 0xffffff4802dc7950 */ /* 0x000fea0003c3ffff */
        .weak           $__internal_1_$__cuda_sm10x_tcgen05_guardrail_trap_phase_invalid_during_alloc
        .type           $__internal_1_$__cuda_sm10x_tcgen05_guardrail_trap_phase_invalid_during_alloc,@function
        .size           $__internal_1_$__cuda_sm10x_tcgen05_guardrail_trap_phase_invalid_during_alloc,($__internal_2_$__cuda_sm10x_tcgen05_guardrail_trap_unallocated_columns_being_dealloced - $__internal_1_$__cuda_sm10x_tcgen05_guardrail_trap_phase_invalid_during_alloc)
$__internal_1_$__cuda_sm10x_tcgen05_guardrail_trap_phase_invalid_during_alloc:
[----:B------:R-:W-:Y:S05]  /*b490*/  BPT.TRAP 0x1 ;  /* 0x000000040000795c */ /* 0x000fea0000300000 */
[----:B------:R-:W-:-:S04]  /*b4a0*/  MOV R3, 0x0 ;  /* 0x0000000000037802 */ /* 0x000fc80000000f00 */
[----:B------:R-:W-:Y:S05]  /*b4b0*/  RET.REL.NODEC R2 `(_ZN7cutlass13device_kernelINS_4gemm6kernel13GemmUniversalIN4cute5tupleIJiiiiEEENS1_10collective13CollectiveMmaINS1_35MainloopSm100TmaUmmaWarpSpecializedILi2ELi2ELi2ENS5_IJNS4_1CILi1EEESB_SB_EEEEENS5_IJNSA_ILi128EEENSA_ILi256EEENSA_ILi32EEEEEENS_10bfloat16_tENS5_IJlSB_lEEESI_SJ_NS4_8TiledMMAINS4_8MMA_AtomIJNS4_20SM100_MMA_F16BF16_SSISI_SI_fLi128ELi256ELNS4_4UMMA5MajorE0ELSO_0ELNSN_7ScaleInE0ELSP_0EEEEEENS4_6LayoutISC_NS5_IJNSA_ILi0EEEST_ST_EEEEENS5_IJNS4_10UnderscoreESW_SW_EEEEENS4_13SM90_TMA_LOADENS4_14ComposedLayoutINS4_7SwizzleILi2ELi4ELi3EEENS4_18smem_ptr_flag_bitsILi16EEENSS_INS5_IJNSA_ILi8EEESG_EEENS5_IJSG_SB_EEEEEEEvNS4_8identityESZ_S19_vS1A_EENS_8epilogue10collective18CollectiveEpilogueINS1C_23Sm100TmaWarpSpecializedILi4ELi2ELi64ELb1ELb0EEEJSH_NS5_IJNSS_ISE_SB_EENSS_INSA_ILi64EEESB_EEEEESI_SJ_SI_SJ_NS1C_6fusion15FusionCallbacksIS1G_NS1L_17LinearCombinationISI_fSI_fLNS_15FloatRoundStyleE2EEESH_S1K_JEEENS4_5SM1004TMEM4LOAD26SM100_TMEM_LOAD_32dp32b64xESZ_NS10_INS11_ILi3ELi4ELi3EEES14_NSS_INS5_IJS15_S1I_EEENS5_IJS1I_SB_EEEEEEENS4_39AutoVectorizingCopyWithAssumedAlignmentILi128EEENS4_14SM90_TMA_STOREES1Z_S21_S21_EEEvvEEEEvNT_6ParamsE) ;  /* 0xffffff4802d07950 */ /* 0x000fea0003c3ffff */
        .weak           $__internal_2_$__cuda_sm10x_tcgen05_guardrail_trap_unallocated_columns_being_dealloced
        .type           $__internal_2_$__cuda_sm10x_tcgen05_guardrail_trap_unallocated_columns_being_dealloced,@function
        .size           $__internal_2_$__cuda_sm10x_tcgen05_guardrail_trap_unallocated_columns_being_dealloced,(.L_x_164 - $__internal_2_$__cuda_sm10x_tcgen05_guardrail_trap_unallocated_columns_being_dealloced)
$__internal_2_$__cuda_sm10x_tcgen05_guardrail_trap_unallocated_columns_being_dealloced:
[----:B------:R-:W-:Y:S05]  /*b4c0*/  BPT.TRAP 0x1 ;  /* 0x000000040000795c */ /* 0x000fea0000300000 */
[----:B------:R-:W-:-:S04]  /*b4d0*/  HFMA2 R3, -RZ, RZ, 0, 0 ;  /* 0x00000000ff037431 */ /* 0x000fc800000001ff */
[----:B------:R-:W-:Y:S05]  /*b4e0*/  RET.REL.NODEC R2 `(_ZN7cutlass13device_kernelINS_4gemm6kernel13GemmUniversalIN4cute5tupleIJiiiiEEENS1_10collective13CollectiveMmaINS1_35MainloopSm100TmaUmmaWarpSpecializedILi2ELi2ELi2ENS5_IJNS4_1CILi1EEESB_SB_EEEEENS5_IJNSA_ILi128EEENSA_ILi256EEENSA_ILi32EEEEEENS_10bfloat16_tENS5_IJlSB_lEEESI_SJ_NS4_8TiledMMAINS4_8MMA_AtomIJNS4_20SM100_MMA_F16BF16_SSISI_SI_fLi128ELi256ELNS4_4UMMA5MajorE0ELSO_0ELNSN_7ScaleInE0ELSP_0EEEEEENS4_6LayoutISC_NS5_IJNSA_ILi0EEEST_ST_EEEEENS5_IJNS4_10UnderscoreESW_SW_EEEEENS4_13SM90_TMA_LOADENS4_14ComposedLayoutINS4_7SwizzleILi2ELi4ELi3EEENS4_18smem_ptr_flag_bitsILi16EEENSS_INS5_IJNSA_ILi8EEESG_EEENS5_IJSG_SB_EEEEEEEvNS4_8identityESZ_S19_vS1A_EENS_8epilogue10collective18CollectiveEpilogueINS1C_23Sm100TmaWarpSpecializedILi4ELi2ELi64ELb1ELb0EEEJSH_NS5_IJNSS_ISE_SB_EENSS_INSA_ILi64EEESB_EEEEESI_SJ_SI_SJ_NS1C_6fusion15FusionCallbacksIS1G_NS1L_17LinearCombinationISI_fSI_fLNS_15FloatRoundStyleE2EEESH_S1K_JEEENS4_5SM1004TMEM4LOAD26SM100_TMEM_LOAD_32dp32b64xESZ_NS10_INS11_ILi3ELi4ELi3EEES14_NSS_INS5_IJS15_S1I_EEENS5_IJS1I_SB_EEEEEEENS4_39AutoVectorizingCopyWithAssumedAlignmentILi128EEENS4_14SM90_TMA_STOREES1Z_S21_S21_EEEvvEEEEvNT_6ParamsE) ;  /* 0xffffff4802c47950 */ /* 0x000fea0003c3ffff */
.L_x_163:
[----:B------:R-:W-:-:S00]  /*b4f0*/  BRA `(.L_x_163) ;  /* 0xfffffffc00fc7947 */ /* 0x000fc0000383ffff */
[----:B------:R-:W-:-:S00]  /*b500*/  NOP ;  /* 0x0000000000007918 */ /* 0x000fc00000000000 */
[----:B------:R-:W-:-:S00]  /*b510*/  NOP ;  /* 0x0000000000007918 */ /* 0x000fc00000000000 */
[----:B------:R-:W-:-:S00]  /*b520*/  NOP ;  /* 0x0000000000007918 */ /* 0x000fc00000000000 */
[----:B------:R-:W-:-:S00]  /*b530*/  NOP ;  /* 0x0000000000007918 */ /* 0x000fc00000000000 */
[----:B------:R-:W-:-:S00]  /*b540*/  NOP ;  /* 0x0000000000007918 */ /* 0x000fc00000000000 */
[----:B------:R-:W-:-:S00]  /*b550*/  NOP ;  /* 0x0000000000007918 */ /* 0x000fc00000000000 */
[----:B------:R-:W-:-:S00]  /*b560*/  NOP ;  /* 0x0000000000007918 */ /* 0x000fc00000000000 */
[----:B------:R-:W-:-:S00]  /*b570*/  NOP ;  /* 0x0000000000007918 */ /* 0x000fc00000000000 */
.L_x_164:


//--------------------- .nv.global.init           --------------------------
	.section	.nv.global.init,"aw",@progbits
.nv.global.init:
	.type		$str$27,@object
	.size		$str$27,($str$28 - $str$27)
$str$27:
        /*0000*/ 	.byte	0x28, 0x61, 0x64, 0x64, 0x72, 0x65, 0x73, 0x73, 0x20, 0x26, 0x20, 0x6d, 0x61, 0x73, 0x6b, 0x29
        /*0010*/ 	.byte	0x20, 0x3d, 0x3d, 0x20, 0x30, 0x00
	.type		$str$28,@object
	.size		$str$28,($str$26 - $str$28)
$str$28:
        /*0016*/ 	.byte	0x2f, 0x74, 0x6d, 0x70, 0x2f, 0x63, 0x75, 0x74, 0x6c, 0x61, 0x73, 0x73, 0x5f, 0x73, 0x77, 0x65
        /*0026*/ 	.byte	0x65, 0x70, 0x5f, 0x73, 0x72, 0x63, 0x2f, 0x69, 0x6e, 0x63, 0x6c, 0x75, 0x64, 0x65, 0x2f, 0x63
        /*0036*/ 	.byte	0x75, 0x74, 0x65, 0x2f, 0x70, 0x6f, 0x69, 0x6e, 0x74, 0x65, 0x72, 0x5f, 0x66, 0x6c, 0x61, 0x67
        /*0046*/ 	.byte	0x67, 0x65, 0x64, 0x2e, 0x68, 0x70, 0x70, 0x00
	.type		$str$26,@object
	.size		$str$26,($str$25 - $str$26)
$str$26:
        /*004e*/ 	.byte	0x2f, 0x74, 0x6d, 0x70, 0x2f, 0x63, 0x75, 0x74, 0x6c, 0x61, 0x73, 0x73, 0x5f, 0x73, 0x77, 0x65
        /*005e*/ 	.byte	0x65, 0x70, 0x5f, 0x73, 0x72, 0x63, 0x2f, 0x69, 0x6e, 0x63, 0x6c, 0x75, 0x64, 0x65, 0x2f, 0x63
        /*006e*/ 	.byte	0x75, 0x74, 0x65, 0x2f, 0x61, 0x74, 0x6f, 0x6d, 0x2f, 0x63, 0x6f, 0x70, 0x79, 0x5f, 0x74, 0x72
        /*007e*/ 	.byte	0x61, 0x69, 0x74, 0x73, 0x5f, 0x73, 0x6d, 0x31, 0x30, 0x30, 0x2e, 0x68, 0x70, 0x70, 0x00
	.type		$str$25,@object
	.size		$str$25,(__unnamed_1 - $str$25)
$str$25:
        /*008d*/ 	.byte	0x28, 0x28, 0x75, 0x69, 0x6e, 0x74, 0x33, 0x32, 0x5f, 0x74, 0x28, 0x74, 0x68, 0x72, 0x65, 0x61
        /*009d*/ 	.byte	0x64, 0x49, 0x64, 0x78, 0x2e, 0x78, 0x29, 0x20, 0x2f, 0x20, 0x33, 0x32, 0x29, 0x20, 0x25, 0x20
        /*00ad*/ 	.byte	0x34, 0x29, 0x20, 0x3d, 0x3d, 0x20, 0x28, 0x28, 0x28, 0x74, 0x6d, 0x65, 0x6d, 0x5f, 0x61, 0x64
        /*00bd*/ 	.byte	0x64, 0x72, 0x20, 0x3e, 0x3e, 0x20, 0x31, 0x36, 0x29, 0x20, 0x2f, 0x20, 0x33, 0x32, 0x29, 0x20
        /*00cd*/ 	.byte	0x25, 0x20, 0x34, 0x29, 0x00
	.type		__unnamed_1,@object
	.size		__unnamed_1,(__unnamed_2 - __unnamed_1)
__unnamed_1:
        /*00d2*/ 	.byte	0x61, 0x75, 0x74, 0x6f, 0x20, 0x63, 0x75, 0x74, 0x65, 0x3a, 0x3a, 0x61, 0x73, 0x5f, 0x70, 0x6f
        /* <DEDUP_REMOVED lines=24> */
        /*0262*/ 	.byte	0x38, 0x31, 0x39, 0x32, 0x3e, 0x3e, 0x3e, 0x3e, 0x5d, 0x00
	.type		__unnamed_2,@object
	.size		__unnamed_2,(.L_2 - __unnamed_2)
__unnamed_2:
        /* <DEDUP_REMOVED lines=43> */
        /*051c*/ 	.byte	0x74, 0x65, 0x3a, 0x3a, 0x43, 0x3c, 0x30, 0x3e, 0x3e, 0x3e, 0x3e, 0x5d, 0x00
.L_2:


//--------------------- .nv.shared._ZN7cutlass13device_kernelINS_4gemm6kernel13GemmUniversalIN4cute5tupleIJiiiiEEENS1_10collective13CollectiveMmaINS1_35MainloopSm100TmaUmmaWarpSpecializedILi2ELi2ELi2ENS5_IJNS4_1CILi1EEESB_SB_EEEEENS5_IJNSA_ILi128EEENSA_ILi256EEENSA_ILi32EEEEEENS_10bfloat16_tENS5_IJlSB_lEEESI_SJ_NS4_8TiledMMAINS4_8MMA_AtomIJNS4_20SM100_MMA_F16BF16_SSISI_SI_fLi128ELi256ELNS4_4UMMA5MajorE0ELSO_0ELNSN_7ScaleInE0ELSP_0EEEEEENS4_6LayoutISC_NS5_IJNSA_ILi0EEEST_ST_EEEEENS5_IJNS4_10UnderscoreESW_SW_EEEEENS4_13SM90_TMA_LOADENS4_14ComposedLayoutINS4_7SwizzleILi2ELi4ELi3EEENS4_18smem_ptr_flag_bitsILi16EEENSS_INS5_IJNSA_ILi8EEESG_EEENS5_IJSG_SB_EEEEEEEvNS4_8identityESZ_S19_vS1A_EENS_8epilogue10collective18CollectiveEpilogueINS1C_23Sm100TmaWarpSpecializedILi4ELi2ELi64ELb1ELb0EEEJSH_NS5_IJNSS_ISE_SB_EENSS_INSA_ILi64EEESB_EEEEESI_SJ_SI_SJ_NS1C_6fusion15FusionCallbacksIS1G_NS1L_17LinearCombinationISI_fSI_fLNS_15FloatRoundStyleE2EEESH_S1K_JEEENS4_5SM1004TMEM4LOAD26SM100_TMEM_LOAD_32dp32b64xESZ_NS10_INS11_ILi3ELi4ELi3EEES14_NSS_INS5_IJS15_S1I_EEENS5_IJS1I_SB_EEEEEEENS4_39AutoVectorizingCopyWithAssumedAlignmentILi128EEENS4_14SM90_TMA_STOREES1Z_S21_S21_EEEvvEEEEvNT_6ParamsE --------------------------
	.section	.nv.shared._ZN7cutlass13device_kernelINS_4gemm6kernel13GemmUniversalIN4cute5tupleIJiiiiEEENS1_10collective13CollectiveMmaINS1_35MainloopSm100TmaUmmaWarpSpecializedILi2ELi2ELi2ENS5_IJNS4_1CILi1EEESB_SB_EEEEENS5_IJNSA_ILi128EEENSA_ILi256EEENSA_ILi32EEEEEENS_10bfloat16_tENS5_IJlSB_lEEESI_SJ_NS4_8TiledMMAINS4_8MMA_AtomIJNS4_20SM100_MMA_F16BF16_SSISI_SI_fLi128ELi256ELNS4_4UMMA5MajorE0ELSO_0ELNSN_7ScaleInE0ELSP_0EEEEEENS4_6LayoutISC_NS5_IJNSA_ILi0EEEST_ST_EEEEENS5_IJNS4_10UnderscoreESW_SW_EEEEENS4_13SM90_TMA_LOADENS4_14ComposedLayoutINS4_7SwizzleILi2ELi4ELi3EEENS4_18smem_ptr_flag_bitsILi16EEENSS_INS5_IJNSA_ILi8EEESG_EEENS5_IJSG_SB_EEEEEEEvNS4_8identityESZ_S19_vS1A_EENS_8epilogue10collective18CollectiveEpilogueINS1C_23Sm100TmaWarpSpecializedILi4ELi2ELi64ELb1ELb0EEEJSH_NS5_IJNSS_ISE_SB_EENSS_INSA_ILi64EEESB_EEEEESI_SJ_SI_SJ_NS1C_6fusion15FusionCallbacksIS1G_NS1L_17LinearCombinationISI_fSI_fLNS_15FloatRoundStyleE2EEESH_S1K_JEEENS4_5SM1004TMEM4LOAD26SM100_TMEM_LOAD_32dp32b64xESZ_NS10_INS11_ILi3ELi4ELi3EEES14_NSS_INS5_IJS15_S1I_EEENS5_IJS1I_SB_EEEEEEENS4_39AutoVectorizingCopyWithAssumedAlignmentILi128EEENS4_14SM90_TMA_STOREES1Z_S21_S21_EEEvvEEEEvNT_6ParamsE,"aw",@nobits
	.sectionflags	@""
	.align	16
	.zero		1024


//--------------------- .nv.shared.reserved.0     --------------------------
	.section	.nv.shared.reserved.0,"aw",@nobits
	.weak		__nv_reservedSMEM_offset_0_alias
	.size		__nv_reservedSMEM_offset_0_alias, 0, 64
	.other		__nv_reservedSMEM_offset_0_alias,@"STO_CUDA_RESERVED_SHARED STV_DEFAULT"
__nv_reservedSMEM_offset_0_alias:
	.zero		0
.nv.shared.reserved.0:
	.zero		64
	.weak		__nv_reservedSMEM_tcgen05_partition
	.type		__nv_reservedSMEM_tcgen05_partition,@object
	.size		__nv_reservedSMEM_tcgen05_partition,(.L_0 - __nv_reservedSMEM_tcgen05_partition)
__nv_reservedSMEM_tcgen05_partition:
	.zero		32
.L_0:


//--------------------- .nv.global                --------------------------
	.section	.nv.global,"aw",@nobits
.nv.global:
	.type		_ZN40_INTERNAL_95dafe69_4_k_cu_cd9b5293_344524cute1_E,@object
	.size		_ZN40_INTERNAL_95dafe69_4_k_cu_cd9b5293_344524cute1_E,(_ZN40_INTERNAL_95dafe69_4_k_cu_cd9b5293_344524cuda3std3__45__cpo6cbeginE - _ZN40_INTERNAL_95dafe69_4_k_cu_cd9b5293_344524cute1_E)
_ZN40_INTERNAL_95dafe69_4_k_cu_cd9b5293_344524cute1_E:
	.zero		1
	.type		_ZN40_INTERNAL_95dafe69_4_k_cu_cd9b5293_344524cuda3std3__45__cpo6cbeginE,@object
	.size		_ZN40_INTERNAL_95dafe69_4_k_cu_cd9b5293_344524cuda3std3__45__cpo6cbeginE,(_ZN40_INTERNAL_95dafe69_4_k_cu_cd9b5293_344524cuda3std3__48in_placeE - _ZN40_INTERNAL_95dafe69_4_k_cu_cd9b5293_344524cuda3std3__45__cpo6cbeginE)
_ZN40_INTERNAL_95dafe69_4_k_cu_cd9b5293_344524cuda3std3__45__cpo6cbeginE:
	.zero		1
	.type		_ZN40_INTERNAL_95dafe69_4_k_cu_cd9b5293_344524cuda3std3__48in_placeE,@object
	.size		_ZN40_INTERNAL_95dafe69_4_k_cu_cd9b5293_344524cuda3std3__48in_placeE,(_ZN40_INTERNAL_95dafe69_4_k_cu_cd9b5293_344524cuda3std6ranges3__45__cpo9iter_moveE - _ZN40_INTERNAL_95dafe69_4_k_cu_cd9b5293_344524cuda3std3__48in_placeE)
_ZN40_INTERNAL_95dafe69_4_k_cu_cd9b5293_344524cuda3std3__48in_placeE:
	.zero		1
	.type		_ZN40_INTERNAL_95dafe69_4_k_cu_cd9b5293_344524cuda3std6ranges3__45__cpo9iter_moveE,@object
	.size		_ZN40_INTERNAL_95dafe69_4_k_cu_cd9b5293_344524cuda3std6ranges3__45__cpo9iter_moveE,(_ZN40_INTERNAL_95dafe69_4_k_cu_cd9b5293_344524cuda3std3__45__cpo5beginE - _ZN40_INTERNAL_95dafe69_4_k_cu_cd9b5293_344524cuda3std6ranges3__45__cpo9iter_moveE)
_ZN40_INTERNAL_95dafe69_4_k_cu_cd9b5293_344524cuda3std6ranges3__45__cpo9iter_moveE:
	.zero		1
	.type		_ZN40_INTERNAL_95dafe69_4_k_cu_cd9b5293_344524cuda3std3__45__cpo5beginE,@object
	.size		_ZN40_INTERNAL_95dafe69_4_k_cu_cd9b5293_344524cuda3std3__45__cpo5beginE,(_ZN40_INTERNAL_95dafe69_4_k_cu_cd9b5293_344524cuda3std3__442_GLOBAL__N__95dafe69_4_k_cu_cd9b5293_344526ignoreE - _ZN40_INTERNAL_95dafe69_4_k_cu_cd9b5293_344524cuda3std3__45__cpo5beginE)
_ZN40_INTERNAL_95dafe69_4_k_cu_cd9b5293_344524cuda3std3__45__cpo5beginE:
	.zero		1
	.type		_ZN40_INTERNAL_95dafe69_4_k_cu_cd9b5293_344524cuda3std3__442_GLOBAL__N__95dafe69_4_k_cu_cd9b5293_344526ignoreE,@object
	.size		_ZN40_INTERNAL_95dafe69_4_k_cu_cd9b5293_344524cuda3std3__442_GLOBAL__N__95dafe69_4_k_cu_cd9b5293_344526ignoreE,(_ZN40_INTERNAL_95dafe69_4_k_cu_cd9b5293_344524cute7productE - _ZN40_INTERNAL_95dafe69_4_k_cu_cd9b5293_344524cuda3std3__442_GLOBAL__N__95dafe69_4_k_cu_cd9b5293_344526ignoreE)
_ZN40_INTERNAL_95dafe69_4_k_cu_cd9b5293_344524cuda3std3__442_GLOBAL__N__95dafe69_4_k_cu_cd9b5293_344526ignoreE:
	.zero		1
	.type		_ZN40_INTERNAL_95dafe69_4_k_cu_cd9b5293_344524cute7productE,@object
	.size		_ZN40_INTERNAL_95dafe69_4_k_cu_cd9b5293_344524cute7productE,(_ZN40_INTERNAL_95dafe69_4_k_cu_cd9b5293_344524cuda3std3__45__cpo3endE - _ZN40_INTERNAL_95dafe69_4_k_cu_cd9b5293_344524cute7productE)
_ZN40_INTERNAL_95dafe69_4_k_cu_cd9b5293_344524cute7productE:
	.zero		1
	.type		_ZN40_INTERNAL_95dafe69_4_k_cu_cd9b5293_344524cuda3std3__45__cpo3endE,@object
	.size		_ZN40_INTERNAL_95dafe69_4_k_cu_cd9b5293_344524cuda3std3__45__cpo3endE,(_ZN40_INTERNAL_95dafe69_4_k_cu_cd9b5293_344524cuda3std3__419piecewise_constructE - _ZN40_INTERNAL_95dafe69_4_k_cu_cd9b5293_344524cuda3std3__45__cpo3endE)
_ZN40_INTERNAL_95dafe69_4_k_cu_cd9b5293_344524cuda3std3__45__cpo3endE:
	.zero		1
	.type		_ZN40_INTERNAL_95dafe69_4_k_cu_cd9b5293_344524cuda3std3__419piecewise_constructE,@object
	.size		_ZN40_INTERNAL_95dafe69_4_k_cu_cd9b5293_344524cuda3std3__419piecewise_constructE,(_ZN40_INTERNAL_95dafe69_4_k_cu_cd9b5293_344524cuda3std3__45__cpo4cendE - _ZN40_INTERNAL_95dafe69_4_k_cu_cd9b5293_344524cuda3std3__419piecewise_constructE)
_ZN40_INTERNAL_95dafe69_4_k_cu_cd9b5293_344524cuda3std3__419piecewise_constructE:
	.zero		1
	.type		_ZN40_INTERNAL_95dafe69_4_k_cu_cd9b5293_344524cuda3std3__45__cpo4cendE,@object
	.size		_ZN40_INTERNAL_95dafe69_4_k_cu_cd9b5293_344524cuda3std3__45__cpo4cendE,(_ZN40_INTERNAL_95dafe69_4_k_cu_cd9b5293_344524cuda3std6ranges3__45__cpo4swapE - _ZN40_INTERNAL_95dafe69_4_k_cu_cd9b5293_344524cuda3std3__45__cpo4cendE)
_ZN40_INTERNAL_95dafe69_4_k_cu_cd9b5293_344524cuda3std3__45__cpo4cendE:
	.zero		1
	.type		_ZN40_INTERNAL_95dafe69_4_k_cu_cd9b5293_344524cuda3std6ranges3__45__cpo4swapE,@object
	.size		_ZN40_INTERNAL_95dafe69_4_k_cu_cd9b5293_344524cuda3std6ranges3__45__cpo4swapE,(.L_10 - _ZN40_INTERNAL_95dafe69_4_k_cu_cd9b5293_344524cuda3std6ranges3__45__cpo4swapE)
_ZN40_INTERNAL_95dafe69_4_k_cu_cd9b5293_344524cuda3std6ranges3__45__cpo4swapE:
	.zero		1
.L_10:


//--------------------- .nv.constant0._ZN7cutlass13device_kernelINS_4gemm6kernel13GemmUniversalIN4cute5tupleIJiiiiEEENS1_10collective13CollectiveMmaINS1_35MainloopSm100TmaUmmaWarpSpecializedILi2ELi2ELi2ENS5_IJNS4_1CILi1EEESB_SB_EEEEENS5_IJNSA_ILi128EEENSA_ILi256EEENSA_ILi32EEEEEENS_10bfloat16_tENS5_IJlSB_lEEESI_SJ_NS4_8TiledMMAINS4_8MMA_AtomIJNS4_20SM100_MMA_F16BF16_SSISI_SI_fLi128ELi256ELNS4_4UMMA5MajorE0ELSO_0ELNSN_7ScaleInE0ELSP_0EEEEEENS4_6LayoutISC_NS5_IJNSA_ILi0EEEST_ST_EEEEENS5_IJNS4_10UnderscoreESW_SW_EEEEENS4_13SM90_TMA_LOADENS4_14ComposedLayoutINS4_7SwizzleILi2ELi4ELi3EEENS4_18smem_ptr_flag_bitsILi16EEENSS_INS5_IJNSA_ILi8EEESG_EEENS5_IJSG_SB_EEEEEEEvNS4_8identityESZ_S19_vS1A_EENS_8epilogue10collective18CollectiveEpilogueINS1C_23Sm100TmaWarpSpecializedILi4ELi2ELi64ELb1ELb0EEEJSH_NS5_IJNSS_ISE_SB_EENSS_INSA_ILi64EEESB_EEEEESI_SJ_SI_SJ_NS1C_6fusion15FusionCallbacksIS1G_NS1L_17LinearCombinationISI_fSI_fLNS_15FloatRoundStyleE2EEESH_S1K_JEEENS4_5SM1004TMEM4LOAD26SM100_TMEM_LOAD_32dp32b64xESZ_NS10_INS11_ILi3ELi4ELi3EEES14_NSS_INS5_IJS15_S1I_EEENS5_IJS1I_SB_EEEEEEENS4_39AutoVectorizingCopyWithAssumedAlignmentILi128EEENS4_14SM90_TMA_STOREES1Z_S21_S21_EEEvvEEEEvNT_6ParamsE --------------------------
	.section	.nv.constant0._ZN7cutlass13device_kernelINS_4gemm6kernel13GemmUniversalIN4cute5tupleIJiiiiEEENS1_10collective13CollectiveMmaINS1_35MainloopSm100TmaUmmaWarpSpecializedILi2ELi2ELi2ENS5_IJNS4_1CILi1EEESB_SB_EEEEENS5_IJNSA_ILi128EEENSA_ILi256EEENSA_ILi32EEEEEENS_10bfloat16_tENS5_IJlSB_lEEESI_SJ_NS4_8TiledMMAINS4_8MMA_AtomIJNS4_20SM100_MMA_F16BF16_SSISI_SI_fLi128ELi256ELNS4_4UMMA5MajorE0ELSO_0ELNSN_7ScaleInE0ELSP_0EEEEEENS4_6LayoutISC_NS5_IJNSA_ILi0EEEST_ST_EEEEENS5_IJNS4_10UnderscoreESW_SW_EEEEENS4_13SM90_TMA_LOADENS4_14ComposedLayoutINS4_7SwizzleILi2ELi4ELi3EEENS4_18smem_ptr_flag_bitsILi16EEENSS_INS5_IJNSA_ILi8EEESG_EEENS5_IJSG_SB_EEEEEEEvNS4_8identityESZ_S19_vS1A_EENS_8epilogue10collective18CollectiveEpilogueINS1C_23Sm100TmaWarpSpecializedILi4ELi2ELi64ELb1ELb0EEEJSH_NS5_IJNSS_ISE_SB_EENSS_INSA_ILi64EEESB_EEEEESI_SJ_SI_SJ_NS1C_6fusion15FusionCallbacksIS1G_NS1L_17LinearCombinationISI_fSI_fLNS_15FloatRoundStyleE2EEESH_S1K_JEEENS4_5SM1004TMEM4LOAD26SM100_TMEM_LOAD_32dp32b64xESZ_NS10_INS11_ILi3ELi4ELi3EEES14_NSS_INS5_IJS15_S1I_EEENS5_IJS1I_SB_EEEEEEENS4_39AutoVectorizingCopyWithAssumedAlignmentILi128EEENS4_14SM90_TMA_STOREES1Z_S21_S21_EEEvvEEEEvNT_6ParamsE,"a",@progbits
	.sectionflags	@""
	.align	4
.nv.constant0._ZN7cutlass13device_kernelINS_4gemm6kernel13GemmUniversalIN4cute5tupleIJiiiiEEENS1_10collective13CollectiveMmaINS1_35MainloopSm100TmaUmmaWarpSpecializedILi2ELi2ELi2ENS5_IJNS4_1CILi1EEESB_SB_EEEEENS5_IJNSA_ILi128EEENSA_ILi256EEENSA_ILi32EEEEEENS_10bfloat16_tENS5_IJlSB_lEEESI_SJ_NS4_8TiledMMAINS4_8MMA_AtomIJNS4_20SM100_MMA_F16BF16_SSISI_SI_fLi128ELi256ELNS4_4UMMA5MajorE0ELSO_0ELNSN_7ScaleInE0ELSP_0EEEEEENS4_6LayoutISC_NS5_IJNSA_ILi0EEEST_ST_EEEEENS5_IJNS4_10UnderscoreESW_SW_EEEEENS4_13SM90_TMA_LOADENS4_14ComposedLayoutINS4_7SwizzleILi2ELi4ELi3EEENS4_18smem_ptr_flag_bitsILi16EEENSS_INS5_IJNSA_ILi8EEESG_EEENS5_IJSG_SB_EEEEEEEvNS4_8identityESZ_S19_vS1A_EENS_8epilogue10collective18CollectiveEpilogueINS1C_23Sm100TmaWarpSpecializedILi4ELi2ELi64ELb1ELb0EEEJSH_NS5_IJNSS_ISE_SB_EENSS_INSA_ILi64EEESB_EEEEESI_SJ_SI_SJ_NS1C_6fusion15FusionCallbacksIS1G_NS1L_17LinearCombinationISI_fSI_fLNS_15FloatRoundStyleE2EEESH_S1K_JEEENS4_5SM1004TMEM4LOAD26SM100_TMEM_LOAD_32dp32b64xESZ_NS10_INS11_ILi3ELi4ELi3EEES14_NSS_INS5_IJS15_S1I_EEENS5_IJS1I_SB_EEEEEEENS4_39AutoVectorizingCopyWithAssumedAlignmentILi128EEENS4_14SM90_TMA_STOREES1Z_S21_S21_EEEvvEEEEvNT_6ParamsE:
	.zero		2944


//--------------------- SYMBOLS --------------------------

	.type		.nv.reservedSmem.offset0,@object
	.size		.nv.reservedSmem.offset0,0x4
	.type		.nv.reservedSmem.cap,@object
	.size		.nv.reservedSmem.cap,0x4
	.type		__assertfail,@function
